	.headerflags	@"EF_CUDA_TEXMODE_UNIFIED EF_CUDA_64BIT_ADDRESS EF_CUDA_SM80 EF_CUDA_VIRTUAL_SM(EF_CUDA_SM80)"
	.elftype	@"ET_EXEC"


//--------------------- .nv.info                  --------------------------
	.section	.nv.info,"",@"SHT_CUDA_INFO"
	.align	4


	//----- nvinfo : EIATTR_REGCOUNT
	.align		4
        /*0000*/ 	.byte	0x04, 0x2f
        /*0002*/ 	.short	(.L_1 - .L_0)
	.align		4
.L_0:
        /*0004*/ 	.word	index@(candidate2)
        /*0008*/ 	.word	0x000000a7


	//----- nvinfo : EIATTR_MAX_STACK_SIZE
	.align		4
.L_1:
        /*000c*/ 	.byte	0x04, 0x23
        /*000e*/ 	.short	(.L_3 - .L_2)
	.align		4
.L_2:
        /*0010*/ 	.word	index@(candidate2)
        /*0014*/ 	.word	0x00000000


	//----- nvinfo : EIATTR_MIN_STACK_SIZE
	.align		4
.L_3:
        /*0018*/ 	.byte	0x04, 0x12
        /*001a*/ 	.short	(.L_5 - .L_4)
	.align		4
.L_4:
        /*001c*/ 	.word	index@(candidate2)
        /*0020*/ 	.word	0x00000000


	//----- nvinfo : EIATTR_FRAME_SIZE
	.align		4
.L_5:
        /*0024*/ 	.byte	0x04, 0x11
        /*0026*/ 	.short	(.L_7 - .L_6)
	.align		4
.L_6:
        /*0028*/ 	.word	index@(candidate2)
        /*002c*/ 	.word	0x00000000
.L_7:


//--------------------- .nv.info.candidate2       --------------------------
	.section	.nv.info.candidate2,"",@"SHT_CUDA_INFO"
	.align	4


	//----- nvinfo : EIATTR_CUDA_API_VERSION
	.align		4
        /*0000*/ 	.byte	0x04, 0x37
        /*0002*/ 	.short	(.L_9 - .L_8)
.L_8:
        /*0004*/ 	.word	0x00000075


	//----- nvinfo : EIATTR_SW2861232_WAR
	.align		4
.L_9:
        /*0008*/ 	.byte	0x01, 0x35
	.zero		2


	//----- nvinfo : EIATTR_PARAM_CBANK
	.align		4
        /*000c*/ 	.byte	0x04, 0x0a
        /*000e*/ 	.short	(.L_11 - .L_10)
	.align		4
.L_10:
        /*0010*/ 	.word	index@(.nv.constant0.candidate2)
        /*0014*/ 	.short	0x0160
        /*0016*/ 	.short	0x0018


	//----- nvinfo : EIATTR_CBANK_PARAM_SIZE
	.align		4
.L_11:
        /*0018*/ 	.byte	0x03, 0x19
        /*001a*/ 	.short	0x0018


	//----- nvinfo : EIATTR_KPARAM_INFO
	.align		4
        /*001c*/ 	.byte	0x04, 0x17
        /*001e*/ 	.short	(.L_13 - .L_12)
.L_12:
        /*0020*/ 	.word	0x00000000
        /*0024*/ 	.short	0x0002
        /*0026*/ 	.short	0x0010
        /*0028*/ 	.byte	0x00, 0xf0, 0x21, 0x00


	//----- nvinfo : EIATTR_KPARAM_INFO
	.align		4
.L_13:
        /*002c*/ 	.byte	0x04, 0x17
        /*002e*/ 	.short	(.L_15 - .L_14)
.L_14:
        /*0030*/ 	.word	0x00000000
        /*0034*/ 	.short	0x0001
        /*0036*/ 	.short	0x0008
        /*0038*/ 	.byte	0x00, 0xf0, 0x21, 0x00


	//----- nvinfo : EIATTR_KPARAM_INFO
	.align		4
.L_15:
        /*003c*/ 	.byte	0x04, 0x17
        /*003e*/ 	.short	(.L_17 - .L_16)
.L_16:
        /*0040*/ 	.word	0x00000000
        /*0044*/ 	.short	0x0000
        /*0046*/ 	.short	0x0000
        /*0048*/ 	.byte	0x00, 0xf0, 0x21, 0x00


	//----- nvinfo : EIATTR_MAXREG_COUNT
	.align		4
.L_17:
        /*004c*/ 	.byte	0x03, 0x1b
        /*004e*/ 	.short	0x00ff


	//----- nvinfo : EIATTR_EXIT_INSTR_OFFSETS
	.align		4
        /*0050*/ 	.byte	0x04, 0x1c
        /*0052*/ 	.short	(.L_19 - .L_18)


	//   ....[0]....
.L_18:
        /*0054*/ 	.word	0x00005280


	//----- nvinfo : EIATTR_MAX_THREADS
	.align		4
.L_19:
        /*0058*/ 	.byte	0x04, 0x05
        /*005a*/ 	.short	(.L_21 - .L_20)
.L_20:
        /*005c*/ 	.word	0x00000080
        /*0060*/ 	.word	0x00000001
        /*0064*/ 	.word	0x00000001


	//----- nvinfo : EIATTR_CRS_STACK_SIZE
	.align		4
.L_21:
        /*0068*/ 	.byte	0x04, 0x1e
        /*006a*/ 	.short	(.L_23 - .L_22)
.L_22:
        /*006c*/ 	.word	0x00000000
.L_23:


//--------------------- .nv.rel.action            --------------------------
	.section	.nv.rel.action,"",@"SHT_CUDA_RELOCINFO"
	.align	8
	.sectionentsize	8
        /*0000*/ 	.byte	0x4b, 0x00, 0x00, 0x00, 0x00, 0x00, 0x00, 0x00, 0x00, 0x02, 0x02, 0x08, 0x10, 0x0a, 0x2f, 0x22
        /* <DEDUP_REMOVED lines=13> */


//--------------------- .nv.constant0.candidate2  --------------------------
	.section	.nv.constant0.candidate2,"a",@progbits
	.align	4
.nv.constant0.candidate2:
	.zero		376


//--------------------- .text.candidate2          --------------------------
	.section	.text.candidate2,"ax",@progbits
	.sectionflags	@"SHF_BARRIERS=1"
	.sectioninfo	@"SHI_REGISTERS=167"
	.align	128
        .global         candidate2
        .type           candidate2,@function
        .size           candidate2,(.L_x_9 - candidate2)
        .other          candidate2,@"STO_CUDA_ENTRY STV_DEFAULT"
candidate2:
.text.candidate2:
[----:B------:R-:W-:-:S02]  /*0000*/  MOV R1, c[0x0][0x28] ;  /* 0x00000a0000017a02 */ /* 0x000fc40000000f00 */
[----:B------:R-:W0:Y:S01]  /*0010*/  S2R R3, SR_TID.X ;  /* 0x0000000000037919 */ /* 0x000e220000002100 */
[----:B------:R-:W-:Y:S01]  /*0020*/  MOV R36, RZ ;  /* 0x000000ff00247202 */ /* 0x000fe20000000f00 */
[----:B------:R-:W-:Y:S01]  /*0030*/  HFMA2.MMA R4, -RZ, RZ, 0, 0 ;  /* 0x00000000ff047435 */ /* 0x000fe200000001ff */
[----:B------:R-:W-:Y:S01]  /*0040*/  MOV R12, RZ ;  /* 0x000000ff000c7202 */ /* 0x000fe20000000f00 */
[----:B------:R-:W1:Y:S01]  /*0050*/  S2R R5, SR_CTAID.X ;  /* 0x0000000000057919 */ /* 0x000e620000002500 */
[----:B------:R-:W-:Y:S01]  /*0060*/  HFMA2.MMA R18, -RZ, RZ, 0, 0 ;  /* 0x00000000ff127435 */ /* 0x000fe200000001ff */
[----:B------:R-:W-:Y:S01]  /*0070*/  MOV R40, RZ ;  /* 0x000000ff00287202 */ /* 0x000fe20000000f00 */
        /* <DEDUP_REMOVED lines=13> */
[----:B------:R-:W-:Y:S01]  /*0150*/  ULDC.64 UR4, c[0x0][0x118] ;  /* 0x0000460000047ab9 */ /* 0x000fe20000000a00 */
[----:B------:R-:W-:Y:S01]  /*0160*/  HFMA2.MMA R6, -RZ, RZ, 0, 0 ;  /* 0x00000000ff067435 */ /* 0x000fe200000001ff */
[C---:B0-----:R-:W-:Y:S01]  /*0170*/  IADD3 R37, R3.reuse, 0x1a, RZ ;  /* 0x0000001a03257810 */ /* 0x041fe20007ffe0ff */
[C---:B------:R-:W-:Y:S01]  /*0180*/  IMAD.HI R76, R3.reuse, -0x72c234f7, R2 ;  /* 0x8d3dcb09034c7827 */ /* 0x040fe200078e0202 */
[----:B------:R-:W-:-:S02]  /*0190*/  IADD3 R99, R3, 0x100, RZ ;  /* 0x0000010003637810 */ /* 0x000fc40007ffe0ff */
[----:B------:R-:W-:Y:S01]  /*01a0*/  IADD3 R13, R3, 0x1c, RZ ;  /* 0x0000001c030d7810 */ /* 0x000fe20007ffe0ff */
[----:B------:R-:W-:Y:S01]  /*01b0*/  IMAD.HI R64, R37, -0x72c234f7, R36 ;  /* 0x8d3dcb0925407827 */ /* 0x000fe200078e0224 */
[C---:B------:R-:W-:Y:S02]  /*01c0*/  IADD3 R41, R3.reuse, 0x17, RZ ;  /* 0x0000001703297810 */ /* 0x040fe40007ffe0ff */
[----:B------:R-:W-:Y:S01]  /*01d0*/  IADD3 R19, R3, 0x13, RZ ;  /* 0x0000001303137810 */ /* 0x000fe20007ffe0ff */
[----:B------:R-:W-:Y:S01]  /*01e0*/  IMAD.HI R36, R99, 0x7d8c42b3, RZ ;  /* 0x7d8c42b363247827 */ /* 0x000fe200078e02ff */
[C---:B------:R-:W-:Y:S02]  /*01f0*/  IADD3 R21, R3.reuse, 0x6, RZ ;  /* 0x0000000603157810 */ /* 0x040fe40007ffe0ff */
[----:B------:R-:W-:Y:S01]  /*0200*/  IADD3 R49, R3, 0xfb, RZ ;  /* 0x000000fb03317810 */ /* 0x000fe20007ffe0ff */
[----:B------:R-:W-:Y:S01]  /*0210*/  IMAD.HI R48, R13, -0x72c234f7, R12 ;  /* 0x8d3dcb090d307827 */ /* 0x000fe200078e020c */
[----:B------:R-:W-:-:S02]  /*0220*/  SHF.R.U32.HI R9, RZ, 0x1f, R36 ;  /* 0x0000001fff097819 */ /* 0x000fc40000011624 */
[----:B------:R-:W-:Y:S01]  /*0230*/  IADD3 R12, R3, 0x180, RZ ;  /* 0x00000180030c7810 */ /* 0x000fe20007ffe0ff */
[----:B-1----:R-:W-:Y:S01]  /*0240*/  IMAD.HI R4, R5, -0x6db6db6d, R4 ;  /* 0x9249249305047827 */ /* 0x002fe200078e0204 */
[----:B------:R-:W-:Y:S02]  /*0250*/  LEA.HI.SX32 R36, R36, R9, 0x19 ;  /* 0x0000000924247211 */ /* 0x000fe400078fcaff */
[----:B------:R-:W-:Y:S01]  /*0260*/  IADD3 R27, R3, 0x10, RZ ;  /* 0x00000010031b7810 */ /* 0x000fe20007ffe0ff */
[----:B------:R-:W-:Y:S01]  /*0270*/  IMAD.HI R56, R41, -0x72c234f7, R40 ;  /* 0x8d3dcb0929387827 */ /* 0x000fe200078e0228 */
[----:B------:R-:W-:Y:S02]  /*0280*/  SHF.R.U32.HI R9, RZ, 0x1f, R4 ;  /* 0x0000001fff097819 */ /* 0x000fe40000011604 */
[----:B------:R-:W-:Y:S01]  /*0290*/  IADD3 R55, R3, 0x71, RZ ;  /* 0x0000007103377810 */ /* 0x000fe20007ffe0ff */
[----:B------:R-:W-:Y:S01]  /*02a0*/  IMAD.HI R40, R12, 0x7d8c42b3, RZ ;  /* 0x7d8c42b30c287827 */ /* 0x000fe200078e02ff */
[----:B------:R-:W-:-:S02]  /*02b0*/  LEA.HI.SX32 R4, R4, R9, 0x1d ;  /* 0x0000000904047211 */ /* 0x000fc400078feaff */
[----:B------:R-:W-:Y:S01]  /*02c0*/  IADD3 R17, R3, 0xc, RZ ;  /* 0x0000000c03117810 */ /* 0x000fe20007ffe0ff */
[----:B------:R-:W-:Y:S01]  /*02d0*/  IMAD.HI R102, R19, -0x72c234f7, R18 ;  /* 0x8d3dcb0913667827 */ /* 0x000fe200078e0212 */
[----:B------:R-:W-:Y:S02]  /*02e0*/  SHF.R.U32.HI R9, RZ, 0x1f, R40 ;  /* 0x0000001fff097819 */ /* 0x000fe40000011628 */
[----:B------:R-:W-:Y:S01]  /*02f0*/  IADD3 R59, R3, 0xec, RZ ;  /* 0x000000ec033b7810 */ /* 0x000fe20007ffe0ff */
[----:B------:R-:W-:Y:S01]  /*0300*/  IMAD.HI R52, R21, -0x72c234f7, R20 ;  /* 0x8d3dcb0915347827 */ /* 0x000fe200078e0214 */
[----:B------:R-:W-:Y:S02]  /*0310*/  IADD3 R20, R3, 0x280, RZ ;  /* 0x0000028003147810 */ /* 0x000fe40007ffe0ff */
[----:B------:R-:W-:Y:S01]  /*0320*/  LEA.HI.SX32 R40, R40, R9, 0x19 ;  /* 0x0000000928287211 */ /* 0x000fe200078fcaff */
[----:B------:R-:W-:Y:S01]  /*0330*/  IMAD.HI R18, R49, 0x7d8c42b3, RZ ;  /* 0x7d8c42b331127827 */ /* 0x000fe200078e02ff */
[----:B------:R-:W-:-:S02]  /*0340*/  IADD3 R45, R3, 0x6c, RZ ;  /* 0x0000006c032d7810 */ /* 0x000fc40007ffe0ff */
[C---:B------:R-:W-:Y:S01]  /*0350*/  IADD3 R2, R3.reuse, 0x480, RZ ;  /* 0x0000048003027810 */ /* 0x040fe20007ffe0ff */
[----:B------:R-:W-:Y:S01]  /*0360*/  IMAD.HI R66, R20, 0x7d8c42b3, RZ ;  /* 0x7d8c42b314427827 */ /* 0x000fe200078e02ff */
[----:B------:R-:W-:Y:S02]  /*0370*/  SHF.R.U32.HI R9, RZ, 0x1f, R18 ;  /* 0x0000001fff097819 */ /* 0x000fe40000011612 */
[----:B------:R-:W-:Y:S01]  /*0380*/  IADD3 R15, R3, 0x18, RZ ;  /* 0x00000018030f7810 */ /* 0x000fe20007ffe0ff */
[----:B------:R-:W-:Y:S01]  /*0390*/  IMAD.HI R54, R27, -0x72c234f7, R26 ;  /* 0x8d3dcb091b367827 */ /* 0x000fe200078e021a */
[----:B------:R-:W-:Y:S02]  /*03a0*/  LEA.HI.SX32 R18, R18, R9, 0x19 ;  /* 0x0000000912127211 */ /* 0x000fe400078fcaff */
[----:B------:R-:W-:Y:S01]  /*03b0*/  SHF.R.U32.HI R9, RZ, 0x1f, R66 ;  /* 0x0000001fff097819 */ /* 0x000fe20000011642 */
[----:B------:R-:W-:Y:S01]  /*03c0*/  IMAD.HI R110, R55, 0x7d8c42b3, RZ ;  /* 0x7d8c42b3376e7827 */ /* 0x000fe200078e02ff */
[----:B------:R-:W-:-:S02]  /*03d0*/  IADD3 R26, R3, 0x380, RZ ;  /* 0x00000380031a7810 */ /* 0x000fc40007ffe0ff */
[----:B------:R-:W-:Y:S01]  /*03e0*/  LEA.HI.SX32 R66, R66, R9, 0x19 ;  /* 0x0000000942427211 */ /* 0x000fe200078fcaff */
[C---:B------:R-:W-:Y:S01]  /*03f0*/  IMAD.HI R0, R3.reuse, 0x38e38e39, RZ ;  /* 0x38e38e3903007827 */ /* 0x040fe200078e02ff */
[----:B------:R-:W-:Y:S02]  /*0400*/  SHF.R.U32.HI R9, RZ, 0x1f, R110 ;  /* 0x0000001fff097819 */ /* 0x000fe4000001166e */
[C---:B------:R-:W-:Y:S01]  /*0410*/  IADD3 R23, R3.reuse, 0xe, RZ ;  /* 0x0000000e03177810 */ /* 0x040fe20007ffe0ff */
[----:B------:R-:W-:Y:S01]  /*0420*/  IMAD.HI R68, R26, 0x7d8c42b3, RZ ;  /* 0x7d8c42b31a447827 */ /* 0x000fe200078e02ff */
[----:B------:R-:W-:Y:S02]  /*0430*/  LEA.HI.SX32 R110, R110, R9, 0x19 ;  /* 0x000000096e6e7211 */ /* 0x000fe400078fcaff */
[----:B------:R-:W-:Y:S01]  /*0440*/  IADD3 R61, R3, 0x67, RZ ;  /* 0x00000067033d7810 */ /* 0x000fe20007ffe0ff */
[----:B------:R-:W-:Y:S01]  /*0450*/  IMAD.HI R123, R17, -0x72c234f7, R16 ;  /* 0x8d3dcb09117b7827 */ /* 0x000fe200078e0210 */
[----:B------:R-:W-:-:S02]  /*0460*/  SHF.R.U32.HI R9, RZ, 0x1f, R68 ;  /* 0x0000001fff097819 */ /* 0x000fc40000011644 */
[----:B------:R-:W-:Y:S01]  /*0470*/  SHF.R.U32.HI R11, RZ, 0x1f, R0 ;  /* 0x0000001fff0b7819 */ /* 0x000fe20000011600 */
[----:B------:R-:W-:Y:S01]  /*0480*/  IMAD.HI R108, R59, 0x7d8c42b3, RZ ;  /* 0x7d8c42b33b6c7827 */ /* 0x000fe200078e02ff */
[C---:B------:R-:W-:Y:S02]  /*0490*/  IADD3 R47, R3.reuse, 0x7b, RZ ;  /* 0x0000007b032f7810 */ /* 0x040fe40007ffe0ff */
[----:B------:R-:W-:Y:S01]  /*04a0*/  IADD3 R53, R3, 0xf6, RZ ;  /* 0x000000f603357810 */ /* 0x000fe20007ffe0ff */
[----:B------:R-:W-:Y:S01]  /*04b0*/  IMAD.HI R16, R45, 0x7d8c42b3, RZ ;  /* 0x7d8c42b32d107827 */ /* 0x000fe200078e02ff */
[C---:B------:R-:W-:Y:S02]  /*04c0*/  IADD3 R39, R3.reuse, 0x4, RZ ;  /* 0x0000000403277810 */ /* 0x040fe40007ffe0ff */
[----:B------:R-:W-:Y:S01]  /*04d0*/  IADD3 R25, R3, 0xb, RZ ;  /* 0x0000000b03197810 */ /* 0x000fe20007ffe0ff */
[----:B------:R-:W-:Y:S01]  /*04e0*/  IMAD.HI R2, R2, 0x7d8c42b3, RZ ;  /* 0x7d8c42b302027827 */ /* 0x000fe200078e02ff */
[----:B------:R-:W-:-:S02]  /*04f0*/  LEA.HI.SX32 R68, R68, R9, 0x19 ;  /* 0x0000000944447211 */ /* 0x000fc400078fcaff */
[----:B------:R-:W-:Y:S01]  /*0500*/  IADD3 R43, R3, 0x12, RZ ;  /* 0x00000012032b7810 */ /* 0x000fe20007ffe0ff */
[----:B------:R-:W-:Y:S01]  /*0510*/  IMAD.HI R119, R15, -0x72c234f7, R14 ;  /* 0x8d3dcb090f777827 */ /* 0x000fe200078e020e */
[----:B------:R-:W-:Y:S02]  /*0520*/  LEA.HI.SX32 R0, R0, R11, 0x1c ;  /* 0x0000000b00007211 */ /* 0x000fe400078fe2ff */
[----:B------:R-:W-:Y:S01]  /*0530*/  SHF.R.U32.HI R9, RZ, 0x1f, R108 ;  /* 0x0000001fff097819 */ /* 0x000fe2000001166c */
[----:B------:R-:W-:Y:S01]  /*0540*/  IMAD.HI R98, R23, -0x72c234f7, R22 ;  /* 0x8d3dcb0917627827 */ /* 0x000fe200078e0216 */
[----:B------:R-:W-:Y:S02]  /*0550*/  IADD3 R63, R3, 0xe7, RZ ;  /* 0x000000e7033f7810 */ /* 0x000fe40007ffe0ff */
[----:B------:R-:W-:Y:S01]  /*0560*/  SHF.R.U32.HI R11, RZ, 0x1f, R16 ;  /* 0x0000001fff0b7819 */ /* 0x000fe20000011610 */
[----:B------:R-:W-:Y:S01]  /*0570*/  IMAD.HI R82, R61, 0x7d8c42b3, RZ ;  /* 0x7d8c42b33d527827 */ /* 0x000fe200078e02ff */
[----:B------:R-:W-:-:S02]  /*0580*/  SHF.R.U32.HI R51, RZ, 0x1f, R2 ;  /* 0x0000001fff337819 */ /* 0x000fc40000011602 */
[----:B------:R-:W-:Y:S01]  /*0590*/  IADD3 R14, R3, 0x200, RZ ;  /* 0x00000200030e7810 */ /* 0x000fe20007ffe0ff */
[----:B------:R-:W-:Y:S01]  /*05a0*/  IMAD.HI R92, R47, 0x7d8c42b3, RZ ;  /* 0x7d8c42b32f5c7827 */ /* 0x000fe200078e02ff */
[----:B------:R-:W-:Y:S02]  /*05b0*/  IADD3 R22, R3, 0x300, RZ ;  /* 0x0000030003167810 */ /* 0x000fe40007ffe0ff */
[----:B------:R-:W-:Y:S01]  /*05c0*/  LEA.HI.SX32 R108, R108, R9, 0x19 ;  /* 0x000000096c6c7211 */ /* 0x000fe200078fcaff */
[----:B------:R-:W-:Y:S01]  /*05d0*/  IMAD.HI R88, R53, 0x7d8c42b3, RZ ;  /* 0x7d8c42b335587827 */ /* 0x000fe200078e02ff */
[----:B------:R-:W-:Y:S02]  /*05e0*/  LEA.HI.SX32 R16, R16, R11, 0x19 ;  /* 0x0000000b10107211 */ /* 0x000fe400078fcaff */
[----:B------:R-:W-:Y:S01]  /*05f0*/  SHF.R.U32.HI R9, RZ, 0x1f, R82 ;  /* 0x0000001fff097819 */ /* 0x000fe20000011652 */
[----:B------:R-:W-:Y:S01]  /*0600*/  IMAD.HI R60, R39, -0x72c234f7, R38 ;  /* 0x8d3dcb09273c7827 */ /* 0x000fe200078e0226 */
[----:B------:R-:W-:-:S02]  /*0610*/  LEA.HI.SX32 R38, R2, R51, 0x19 ;  /* 0x0000003302267211 */ /* 0x000fc400078fcaff */
[----:B------:R-:W-:Y:S01]  /*0620*/  IADD3 R87, R3, 0x600, RZ ;  /* 0x0000060003577810 */ /* 0x000fe20007ffe0ff */
[----:B------:R-:W-:Y:S01]  /*0630*/  IMAD.HI R58, R25, -0x72c234f7, R24 ;  /* 0x8d3dcb09193a7827 */ /* 0x000fe200078e0218 */
[----:B------:R-:W-:Y:S02]  /*0640*/  SHF.R.U32.HI R11, RZ, 0x1f, R92 ;  /* 0x0000001fff0b7819 */ /* 0x000fe4000001165c */
[----:B------:R-:W-:Y:S01]  /*0650*/  IADD3 R51, R3, 0x76, RZ ;  /* 0x0000007603337810 */ /* 0x000fe20007ffe0ff */
[----:B------:R-:W-:Y:S01]  /*0660*/  IMAD.HI R50, R43, -0x72c234f7, R42 ;  /* 0x8d3dcb092b327827 */ /* 0x000fe200078e022a */
[----:B------:R-:W-:Y:S02]  /*0670*/  SHF.R.U32.HI R57, RZ, 0x1f, R88 ;  /* 0x0000001fff397819 */ /* 0x000fe40000011658 */
[----:B------:R-:W-:Y:S01]  /*0680*/  LEA.HI.SX32 R82, R82, R9, 0x19 ;  /* 0x0000000952527211 */ /* 0x000fe200078fcaff */
[----:B------:R-:W-:Y:S01]  /*0690*/  IMAD.HI R24, R63, 0x7d8c42b3, RZ ;  /* 0x7d8c42b33f187827 */ /* 0x000fe200078e02ff */
[----:B------:R-:W-:-:S02]  /*06a0*/  IADD3 R31, R3, 0x9, RZ ;  /* 0x00000009031f7810 */ /* 0x000fc40007ffe0ff */
[----:B------:R-:W-:Y:S01]  /*06b0*/  LEA.HI.SX32 R92, R92, R11, 0x19 ;  /* 0x0000000b5c5c7211 */ /* 0x000fe200078fcaff */
[----:B------:R-:W-:Y:S01]  /*06c0*/  IMAD.HI R42, R14, 0x7d8c42b3, RZ ;  /* 0x7d8c42b30e2a7827 */ /* 0x000fe200078e02ff */
[----:B------:R-:W-:Y:S02]  /*06d0*/  LEA.HI.SX32 R88, R88, R57, 0x19 ;  /* 0x0000003958587211 */ /* 0x000fe400078fcaff */
[----:B------:R-:W-:Y:S01]  /*06e0*/  SHF.R.U32.HI R9, RZ, 0x1f, R24 ;  /* 0x0000001fff097819 */ /* 0x000fe20000011618 */
[----:B------:R-:W-:Y:S01]  /*06f0*/  IMAD.HI R67, R22, 0x7d8c42b3, RZ ;  /* 0x7d8c42b316437827 */ /* 0x000fe200078e02ff */
[----:B------:R-:W-:Y:S02]  /*0700*/  SHF.R.U32.HI R11, RZ, 0x1f, R42 ;  /* 0x0000001fff0b7819 */ /* 0x000fe4000001162a */
[----:B------:R-:W-:Y:S01]  /*0710*/  IADD3 R57, R3, 0xf1, RZ ;  /* 0x000000f103397810 */ /* 0x000fe20007ffe0ff */
[----:B------:R-:W-:Y:S01]  /*0720*/  IMAD.HI R72, R87, 0x7d8c42b3, RZ ;  /* 0x7d8c42b357487827 */ /* 0x000fe200078e02ff */
[----:B------:R-:W-:-:S02]  /*0730*/  SHF.R.U32.HI R2, RZ, 0x1f, R67 ;  /* 0x0000001fff027819 */ /* 0x000fc40000011643 */
[----:B------:R-:W-:Y:S01]  /*0740*/  LEA.HI.SX32 R24, R24, R9, 0x19 ;  /* 0x0000000918187211 */ /* 0x000fe200078fcaff */
[----:B------:R-:W-:Y:S01]  /*0750*/  IMAD.HI R90, R51, 0x7d8c42b3, RZ ;  /* 0x7d8c42b3335a7827 */ /* 0x000fe200078e02ff */
[----:B------:R-:W-:Y:S02]  /*0760*/  LEA.HI.SX32 R42, R42, R11, 0x19 ;  /* 0x0000000b2a2a7211 */ /* 0x000fe400078fcaff */
[----:B------:R-:W-:Y:S01]  /*0770*/  LEA.HI.SX32 R67, R67, R2, 0x19 ;  /* 0x0000000243437211 */ /* 0x000fe200078fcaff */
[----:B------:R-:W-:Y:S01]  /*0780*/  IMAD.HI R62, R31, -0x72c234f7, R30 ;  /* 0x8d3dcb091f3e7827 */ /* 0x000fe200078e021e */
[----:B------:R-:W-:Y:S02]  /*0790*/  SHF.R.U32.HI R9, RZ, 0x1f, R72 ;  /* 0x0000001fff097819 */ /* 0x000fe40000011648 */
[----:B------:R-:W-:Y:S01]  /*07a0*/  SHF.R.U32.HI R11, RZ, 0x1f, R90 ;  /* 0x0000001fff0b7819 */ /* 0x000fe2000001165a */
[----:B------:R-:W-:Y:S01]  /*07b0*/  IMAD.HI R86, R57, 0x7d8c42b3, RZ ;  /* 0x7d8c42b339567827 */ /* 0x000fe200078e02ff */
[----:B------:R-:W-:-:S02]  /*07c0*/  IADD3 R2, R3, 0x500, RZ ;  /* 0x0000050003027810 */ /* 0x000fc40007ffe0ff */
[----:B------:R-:W-:Y:S01]  /*07d0*/  IADD3 R30, R3, 0xe2, RZ ;  /* 0x000000e2031e7810 */ /* 0x000fe20007ffe0ff */
[----:B------:R-:W-:Y:S01]  /*07e0*/  IMAD.HI R101, R15, 0x38e38e39, RZ ;  /* 0x38e38e390f657827 */ /* 0x000fe200078e02ff */
[----:B------:R-:W-:Y:S02]  /*07f0*/  LEA.HI.SX32 R72, R72, R9, 0x19 ;  /* 0x0000000948487211 */ /* 0x000fe400078fcaff */
[C---:B------:R-:W-:Y:S01]  /*0800*/  IADD3 R29, R3.reuse, 0x7, RZ ;  /* 0x00000007031d7810 */ /* 0x040fe20007ffe0ff */
[----:B------:R-:W-:Y:S01]  /*0810*/  IMAD.HI R70, R2, 0x7d8c42b3, RZ ;  /* 0x7d8c42b302467827 */ /* 0x000fe200078e02ff */
[----:B------:R-:W-:Y:S02]  /*0820*/  LEA.HI.SX32 R90, R90, R11, 0x19 ;  /* 0x0000000b5a5a7211 */ /* 0x000fe400078fcaff */
[----:B------:R-:W-:Y:S01]  /*0830*/  IADD3 R9, R3, 0x5d, RZ ;  /* 0x0000005d03097810 */ /* 0x000fe20007ffe0ff */
[----:B------:R-:W-:Y:S01]  /*0840*/  IMAD.HI R79, R30, 0x7d8c42b3, RZ ;  /* 0x7d8c42b31e4f7827 */ /* 0x000fe200078e02ff */
[----:B------:R-:W-:-:S02]  /*0850*/  SHF.R.U32.HI R11, RZ, 0x1f, R86 ;  /* 0x0000001fff0b7819 */ /* 0x000fc40000011656 */
[----:B------:R-:W-:Y:S01]  /*0860*/  IADD3 R65, R3, 0x62, RZ ;  /* 0x0000006203417810 */ /* 0x000fe20007ffe0ff */
[----:B------:R-:W-:Y:S01]  /*0870*/  IMAD.HI R104, R29, -0x72c234f7, R28 ;  /* 0x8d3dcb091d687827 */ /* 0x000fe200078e021c */
[----:B------:R-:W-:Y:S02]  /*0880*/  IADD3 R33, R3, 0x15, RZ ;  /* 0x0000001503217810 */ /* 0x000fe40007ffe0ff */
[----:B------:R-:W-:Y:S01]  /*0890*/  LEA.HI.SX32 R86, R86, R11, 0x19 ;  /* 0x0000000b56567211 */ /* 0x000fe200078fcaff */
[----:B------:R-:W-:Y:S01]  /*08a0*/  IMAD.HI R106, R9, 0x7d8c42b3, RZ ;  /* 0x7d8c42b3096a7827 */ /* 0x000fe200078e02ff */
[----:B------:R-:W-:Y:S02]  /*08b0*/  SHF.R.U32.HI R11, RZ, 0x1f, R70 ;  /* 0x0000001fff0b7819 */ /* 0x000fe40000011646 */
[----:B------:R-:W-:Y:S01]  /*08c0*/  IADD3 R83, R3, 0x700, RZ ;  /* 0x0000070003537810 */ /* 0x000fe20007ffe0ff */
[----:B------:R-:W-:Y:S01]  /*08d0*/  IMAD.HI R80, R65, 0x7d8c42b3, RZ ;  /* 0x7d8c42b341507827 */ /* 0x000fe200078e02ff */
[----:B------:R-:W-:-:S02]  /*08e0*/  SHF.R.U32.HI R8, RZ, 0x1f, R79 ;  /* 0x0000001fff087819 */ /* 0x000fc4000001164f */
[----:B------:R-:W-:Y:S01]  /*08f0*/  IADD3 R28, R3, 0x800, RZ ;  /* 0x00000800031c7810 */ /* 0x000fe20007ffe0ff */
[----:B------:R-:W-:Y:S01]  /*0900*/  IMAD.HI R117, R33, -0x72c234f7, R32 ;  /* 0x8d3dcb0921757827 */ /* 0x000fe200078e0220 */
[----:B------:R-:W-:Y:S02]  /*0910*/  LEA.HI.SX32 R70, R70, R11, 0x19 ;  /* 0x0000000b46467211 */ /* 0x000fe400078fcaff */
[----:B------:R-:W-:Y:S01]  /*0920*/  LEA.HI.SX32 R79, R79, R8, 0x19 ;  /* 0x000000084f4f7211 */ /* 0x000fe200078fcaff */
[----:B------:R-:W-:Y:S01]  /*0930*/  IMAD.HI R74, R83, 0x7d8c42b3, RZ ;  /* 0x7d8c42b3534a7827 */ /* 0x000fe200078e02ff */
[----:B------:R-:W-:Y:S02]  /*0940*/  SHF.R.U32.HI R77, RZ, 0x1f, R106 ;  /* 0x0000001fff4d7819 */ /* 0x000fe4000001166a */
[----:B------:R-:W-:Y:S01]  /*0950*/  IADD3 R32, R3, 0x400, RZ ;  /* 0x0000040003207810 */ /* 0x000fe20007ffe0ff */
[----:B------:R-:W-:Y:S01]  /*0960*/  IMAD.HI R8, R28, 0x7d8c42b3, RZ ;  /* 0x7d8c42b31c087827 */ /* 0x000fe200078e02ff */
[----:B------:R-:W-:-:S02]  /*0970*/  SHF.R.U32.HI R11, RZ, 0x1f, R80 ;  /* 0x0000001fff0b7819 */ /* 0x000fc40000011650 */
[C---:B------:R-:W-:Y:S01]  /*0980*/  IADD3 R46, R3.reuse, 0x28, RZ ;  /* 0x00000028032e7810 */ /* 0x040fe20007ffe0ff */
[----:B------:R-:W-:Y:S01]  /*0990*/  IMAD.HI R69, R32, 0x7d8c42b3, RZ ;  /* 0x7d8c42b320457827 */ /* 0x000fe200078e02ff */
[----:B------:R-:W-:Y:S02]  /*09a0*/  LEA.HI.SX32 R106, R106, R77, 0x19 ;  /* 0x0000004d6a6a7211 */ /* 0x000fe400078fcaff */
[----:B------:R-:W-:Y:S01]  /*09b0*/  IADD3 R7, R3, 0x80, RZ ;  /* 0x0000008003077810 */ /* 0x000fe20007ffe0ff */
[----:B------:R-:W-:Y:S01]  /*09c0*/  IMAD.HI R113, R46, 0x38e38e39, RZ ;  /* 0x38e38e392e717827 */ /* 0x000fe200078e02ff */
[----:B------:R-:W-:Y:S02]  /*09d0*/  LEA.HI.SX32 R80, R80, R11, 0x19 ;  /* 0x0000000b50507211 */ /* 0x000fe400078fcaff */
[----:B------:R-:W-:Y:S01]  /*09e0*/  SHF.R.U32.HI R77, RZ, 0x1f, R76 ;  /* 0x0000001fff4d7819 */ /* 0x000fe2000001164c */
[----:B------:R-:W-:Y:S01]  /*09f0*/  IMAD.HI R84, R7, -0x72c234f7, R6 ;  /* 0x8d3dcb0907547827 */ /* 0x000fe200078e0206 */
[----:B------:R-:W-:-:S02]  /*0a00*/  IADD3 R89, R3, 0x580, RZ ;  /* 0x0000058003597810 */ /* 0x000fc40007ffe0ff */
[----:B------:R-:W-:Y:S01]  /*0a10*/  SHF.R.U32.HI R11, RZ, 0x1f, R74 ;  /* 0x0000001fff0b7819 */ /* 0x000fe2000001164a */
[----:B------:R-:W-:Y:S01]  /*0a20*/  IMAD.HI R97, R2, 0x38e38e39, RZ ;  /* 0x38e38e3902617827 */ /* 0x000fe200078e02ff */
[----:B------:R-:W-:Y:S02]  /*0a30*/  SHF.R.U32.HI R91, RZ, 0x1f, R8 ;  /* 0x0000001fff5b7819 */ /* 0x000fe40000011608 */
[----:B------:R-:W-:Y:S01]  /*0a40*/  IADD3 R44, R3, 0x8, RZ ;  /* 0x00000008032c7810 */ /* 0x000fe20007ffe0ff */
[----:B------:R-:W-:Y:S01]  /*0a50*/  IMAD.HI R71, R89, 0x7d8c42b3, RZ ;  /* 0x7d8c42b359477827 */ /* 0x000fe200078e02ff */
[----:B------:R-:W-:Y:S02]  /*0a60*/  LEA.HI.SX32 R76, R76, R77, 0x1c ;  /* 0x0000004d4c4c7211 */ /* 0x000fe400078fe2ff */
[----:B------:R-:W-:Y:S01]  /*0a70*/  LEA.HI.SX32 R74, R74, R11, 0x19 ;  /* 0x0000000b4a4a7211 */ /* 0x000fe200078fcaff */
[----:B------:R-:W-:Y:S01]  /*0a80*/  IMAD.HI R109, R44, 0x38e38e39, RZ ;  /* 0x38e38e392c6d7827 */ /* 0x000fe200078e02ff */
[----:B------:R-:W-:-:S02]  /*0a90*/  LEA.HI.SX32 R77, R8, R91, 0x19 ;  /* 0x0000005b084d7211 */ /* 0x000fc400078fcaff */
[----:B------:R-:W-:Y:S01]  /*0aa0*/  SHF.R.U32.HI R6, RZ, 0x1f, R69 ;  /* 0x0000001fff067819 */ /* 0x000fe20000011645 */
[----:B------:R-:W-:Y:S01]  /*0ab0*/  IMAD.HI R7, R7, 0x38e38e39, RZ ;  /* 0x38e38e3907077827 */ /* 0x000fe200078e02ff */
[C---:B------:R-:W-:Y:S02]  /*0ac0*/  IADD3 R85, R3.reuse, 0x680, RZ ;  /* 0x0000068003557810 */ /* 0x040fe40007ffe0ff */
[C---:B------:R-:W-:Y:S01]  /*0ad0*/  IADD3 R11, R3.reuse, 0xdd, RZ ;  /* 0x000000dd030b7810 */ /* 0x040fe20007ffe0ff */
[----:B------:R-:W-:Y:S01]  /*0ae0*/  IMAD R45, R16, -0x105, R45 ;  /* 0xfffffefb102d7824 */ /* 0x000fe200078e022d */
[----:B------:R-:W-:Y:S01]  /*0af0*/  IADD3 R10, R3, 0x40, RZ ;  /* 0x00000040030a7810 */ /* 0x000fe20007ffe0ff */
[----:B------:R-:W-:Y:S01]  /*0b00*/  IMAD.HI R73, R85, 0x7d8c42b3, RZ ;  /* 0x7d8c42b355497827 */ /* 0x000fe200078e02ff */
[----:B------:R-:W-:Y:S02]  /*0b10*/  SHF.R.U32.HI R8, RZ, 0x1f, R113 ;  /* 0x0000001fff087819 */ /* 0x000fe40000011671 */
[----:B------:R-:W-:Y:S01]  /*0b20*/  SHF.R.U32.HI R94, RZ, 0x1f, R101 ;  /* 0x0000001fff5e7819 */ /* 0x000fe20000011665 */
[----:B------:R-:W-:Y:S01]  /*0b30*/  IMAD.HI R78, R11, 0x7d8c42b3, RZ ;  /* 0x7d8c42b30b4e7827 */ /* 0x000fe200078e02ff */
[----:B------:R-:W-:-:S02]  /*0b40*/  LEA.HI.SX32 R69, R69, R6, 0x19 ;  /* 0x0000000645457211 */ /* 0x000fc400078fcaff */
[----:B------:R-:W-:Y:S01]  /*0b50*/  LEA.HI.SX32 R113, R113, R8, 0x1c ;  /* 0x0000000871717211 */ /* 0x000fe200078fe2ff */
[----:B------:R-:W-:Y:S01]  /*0b60*/  IMAD.HI R107, R10, 0x38e38e39, RZ ;  /* 0x38e38e390a6b7827 */ /* 0x000fe200078e02ff */
[----:B------:R-:W-:Y:S02]  /*0b70*/  LEA.HI.SX32 R101, R101, R94, 0x1c ;  /* 0x0000005e65657211 */ /* 0x000fe400078fe2ff */
[----:B------:R-:W-:Y:S01]  /*0b80*/  SHF.R.U32.HI R6, RZ, 0x1f, R71 ;  /* 0x0000001fff067819 */ /* 0x000fe20000011647 */
[----:B------:R-:W-:Y:S01]  /*0b90*/  IMAD R47, R92, -0x105, R47 ;  /* 0xfffffefb5c2f7824 */ /* 0x000fe200078e022f */
[----:B------:R-:W-:Y:S01]  /*0ba0*/  IADD3 R81, R3, 0x780, RZ ;  /* 0x0000078003517810 */ /* 0x000fe20007ffe0ff */
[----:B------:R-:W-:Y:S01]  /*0bb0*/  IMAD.HI R89, R89, 0x38e38e39, RZ ;  /* 0x38e38e3959597827 */ /* 0x000fe200078e02ff */
[----:B------:R-:W-:Y:S02]  /*0bc0*/  SHF.R.U32.HI R94, RZ, 0x1f, R109 ;  /* 0x0000001fff5e7819 */ /* 0x000fe4000001166d */
[----:B------:R-:W-:Y:S01]  /*0bd0*/  IADD3 R8, R3, 0x20, RZ ;  /* 0x0000002003087810 */ /* 0x000fe20007ffe0ff */
[----:B------:R-:W-:Y:S01]  /*0be0*/  IMAD.HI R75, R81, 0x7d8c42b3, RZ ;  /* 0x7d8c42b3514b7827 */ /* 0x000fe200078e02ff */
[----:B------:R-:W-:-:S02]  /*0bf0*/  IADD3 R35, R3, 0x2, RZ ;  /* 0x0000000203237810 */ /* 0x000fc40007ffe0ff */
[----:B------:R-:W-:Y:S01]  /*0c00*/  LEA.HI.SX32 R71, R71, R6, 0x19 ;  /* 0x0000000647477211 */ /* 0x000fe200078fcaff */
[----:B------:R-:W-:Y:S01]  /*0c10*/  IMAD.HI R111, R8, 0x38e38e39, RZ ;  /* 0x38e38e39086f7827 */ /* 0x000fe200078e02ff */
[----:B------:R-:W-:Y:S02]  /*0c20*/  LEA.HI.SX32 R109, R109, R94, 0x1c ;  /* 0x0000005e6d6d7211 */ /* 0x000fe400078fe2ff */
[----:B------:R-:W-:Y:S01]  /*0c30*/  SHF.R.U32.HI R6, RZ, 0x1f, R73 ;  /* 0x0000001fff067819 */ /* 0x000fe20000011649 */
[----:B------:R-:W-:Y:S01]  /*0c40*/  IMAD.HI R100, R35, -0x72c234f7, R34 ;  /* 0x8d3dcb0923647827 */ /* 0x000fe200078e0222 */
[----:B------:R-:W-:Y:S02]  /*0c50*/  IADD3 R115, R3, 0x38, RZ ;  /* 0x0000003803737810 */ /* 0x000fe40007ffe0ff */
[----:B------:R-:W-:Y:S01]  /*0c60*/  SHF.R.U32.HI R93, RZ, 0x1f, R78 ;  /* 0x0000001fff5d7819 */ /* 0x000fe2000001164e */
[----:B------:R-:W-:Y:S01]  /*0c70*/  IMAD.HI R12, R12, 0x38e38e39, RZ ;  /* 0x38e38e390c0c7827 */ /* 0x000fe200078e02ff */
[----:B------:R-:W-:-:S02]  /*0c80*/  SHF.R.U32.HI R94, RZ, 0x1f, R107 ;  /* 0x0000001fff5e7819 */ /* 0x000fc4000001166b */
[----:B------:R-:W-:Y:S01]  /*0c90*/  LEA.HI.SX32 R73, R73, R6, 0x19 ;  /* 0x0000000649497211 */ /* 0x000fe200078fcaff */
[----:B------:R-:W-:Y:S01]  /*0ca0*/  IMAD.HI R34, R115, 0x38e38e39, RZ ;  /* 0x38e38e3973227827 */ /* 0x000fe200078e02ff */
[----:B------:R-:W-:Y:S02]  /*0cb0*/  LEA.HI.SX32 R78, R78, R93, 0x19 ;  /* 0x0000005d4e4e7211 */ /* 0x000fe400078fcaff */
[----:B------:R-:W-:Y:S01]  /*0cc0*/  LEA.HI.SX32 R107, R107, R94, 0x1c ;  /* 0x0000005e6b6b7211 */ /* 0x000fe200078fe2ff */
[----:B------:R-:W-:Y:S01]  /*0cd0*/  IMAD R51, R90, -0x105, R51 ;  /* 0xfffffefb5a337824 */ /* 0x000fe200078e0233 */
[----:B------:R-:W-:Y:S01]  /*0ce0*/  SHF.R.U32.HI R6, RZ, 0x1f, R75 ;  /* 0x0000001fff067819 */ /* 0x000fe2000001164b */
[----:B------:R-:W-:Y:S01]  /*0cf0*/  IMAD R49, R18, -0x105, R49 ;  /* 0xfffffefb12317824 */ /* 0x000fe200078e0231 */
[----:B------:R-:W-:Y:S01]  /*0d00*/  SHF.R.U32.HI R94, RZ, 0x1f, R111 ;  /* 0x0000001fff5e7819 */ /* 0x000fe2000001166f */
[----:B------:R-:W-:Y:S01]  /*0d10*/  IMAD.HI R87, R87, 0x38e38e39, RZ ;  /* 0x38e38e3957577827 */ /* 0x000fe200078e02ff */
[----:B------:R-:W-:-:S02]  /*0d20*/  IADD3 R93, R3, 0xe00, RZ ;  /* 0x00000e00035d7810 */ /* 0x000fc40007ffe0ff */
[----:B------:R-:W-:Y:S01]  /*0d30*/  LEA.HI.SX32 R75, R75, R6, 0x19 ;  /* 0x000000064b4b7211 */ /* 0x000fe200078fcaff */
[----:B------:R-:W-:Y:S01]  /*0d40*/  IMAD R53, R88, -0x105, R53 ;  /* 0xfffffefb58357824 */ /* 0x000fe200078e0235 */
[----:B------:R-:W-:Y:S01]  /*0d50*/  LEA.HI.SX32 R111, R111, R94, 0x1c ;  /* 0x0000005e6f6f7211 */ /* 0x000fe200078fe2ff */
[----:B------:R-:W-:Y:S01]  /*0d60*/  IMAD.HI R93, R93, 0x38e38e39, RZ ;  /* 0x38e38e395d5d7827 */ /* 0x000fe200078e02ff */
[----:B------:R-:W-:Y:S02]  /*0d70*/  SHF.R.U32.HI R91, RZ, 0x1f, R34 ;  /* 0x0000001fff5b7819 */ /* 0x000fe40000011622 */
[----:B------:R-:W-:Y:S01]  /*0d80*/  IADD3 R6, R3, 0x30, RZ ;  /* 0x0000003003067810 */ /* 0x000fe20007ffe0ff */
[----:B------:R-:W-:Y:S01]  /*0d90*/  IMAD R55, R110, -0x105, R55 ;  /* 0xfffffefb6e377824 */ /* 0x000fe200078e0237 */
[----:B------:R-:W-:Y:S01]  /*0da0*/  SHF.R.U32.HI R94, RZ, 0x1f, R97 ;  /* 0x0000001fff5e7819 */ /* 0x000fe20000011661 */
[----:B------:R-:W-:Y:S01]  /*0db0*/  IMAD.HI R88, R14, 0x38e38e39, RZ ;  /* 0x38e38e390e587827 */ /* 0x000fe200078e02ff */
[----:B------:R-:W-:-:S02]  /*0dc0*/  LEA.HI.SX32 R34, R34, R91, 0x1c ;  /* 0x0000005b22227211 */ /* 0x000fc400078fe2ff */
[----:B------:R-:W-:Y:S01]  /*0dd0*/  LEA.HI.SX32 R97, R97, R94, 0x1c ;  /* 0x0000005e61617211 */ /* 0x000fe200078fe2ff */
[----:B------:R-:W-:Y:S01]  /*0de0*/  IMAD.HI R103, R6, 0x38e38e39, RZ ;  /* 0x38e38e3906677827 */ /* 0x000fe200078e02ff */
[----:B------:R-:W-:Y:S02]  /*0df0*/  IADD3 R91, R3, 0x980, RZ ;  /* 0x00000980035b7810 */ /* 0x000fe40007ffe0ff */
[----:B------:R-:W-:Y:S01]  /*0e00*/  SHF.R.U32.HI R94, RZ, 0x1f, R93 ;  /* 0x0000001fff5e7819 */ /* 0x000fe2000001165d */
[----:B------:R-:W-:Y:S01]  /*0e10*/  IMAD.HI R20, R20, 0x38e38e39, RZ ;  /* 0x38e38e3914147827 */ /* 0x000fe200078e02ff */
[----:B------:R-:W-:Y:S02]  /*0e20*/  SHF.R.U32.HI R96, RZ, 0x1f, R103 ;  /* 0x0000001fff607819 */ /* 0x000fe40000011667 */
[----:B------:R-:W-:Y:S01]  /*0e30*/  LEA.HI.SX32 R95, R93, R94, 0x1c ;  /* 0x0000005e5d5f7211 */ /* 0x000fe200078fe2ff */
[----:B------:R-:W-:Y:S01]  /*0e40*/  IMAD.HI R91, R91, 0x38e38e39, RZ ;  /* 0x38e38e395b5b7827 */ /* 0x000fe200078e02ff */
[----:B------:R-:W-:-:S02]  /*0e50*/  SHF.R.U32.HI R2, RZ, 0x1f, R7 ;  /* 0x0000001fff027819 */ /* 0x000fc40000011607 */
[----:B------:R-:W-:Y:S01]  /*0e60*/  IADD3 R16, R3, 0xa00, RZ ;  /* 0x00000a0003107810 */ /* 0x000fe20007ffe0ff */
[----:B------:R-:W-:Y:S01]  /*0e70*/  IMAD.HI R94, R99, 0x38e38e39, RZ ;  /* 0x38e38e39635e7827 */ /* 0x000fe200078e02ff */
[----:B------:R-:W-:Y:S02]  /*0e80*/  LEA.HI.SX32 R103, R103, R96, 0x1c ;  /* 0x0000006067677211 */ /* 0x000fe400078fe2ff */
[----:B------:R-:W-:Y:S01]  /*0e90*/  LEA.HI.SX32 R2, R7, R2, 0x1c ;  /* 0x0000000207027211 */ /* 0x000fe200078fe2ff */
[----:B------:R-:W-:Y:S01]  /*0ea0*/  IMAD.HI R92, R16, 0x38e38e39, RZ ;  /* 0x38e38e39105c7827 */ /* 0x000fe200078e02ff */
[----:B------:R-:W-:Y:S02]  /*0eb0*/  SHF.R.U32.HI R96, RZ, 0x1f, R91 ;  /* 0x0000001fff607819 */ /* 0x000fe4000001165b */
[----:B------:R-:W-:Y:S01]  /*0ec0*/  SHF.R.U32.HI R7, RZ, 0x1f, R94 ;  /* 0x0000001fff077819 */ /* 0x000fe2000001165e */
[----:B------:R-:W-:Y:S01]  /*0ed0*/  IMAD.HI R83, R83, 0x38e38e39, RZ ;  /* 0x38e38e3953537827 */ /* 0x000fe200078e02ff */
[----:B------:R-:W-:-:S02]  /*0ee0*/  LEA.HI.SX32 R96, R91, R96, 0x1c ;  /* 0x000000605b607211 */ /* 0x000fc400078fe2ff */
[----:B------:R-:W-:Y:S01]  /*0ef0*/  LEA.HI.SX32 R94, R94, R7, 0x1c ;  /* 0x000000075e5e7211 */ /* 0x000fe200078fe2ff */
[----:B------:R-:W-:Y:S01]  /*0f00*/  IMAD R57, R86, -0x105, R57 ;  /* 0xfffffefb56397824 */ /* 0x000fe200078e0239 */
[----:B------:R-:W-:Y:S01]  /*0f10*/  IADD3 R91, R3, 0xe80, RZ ;  /* 0x00000e80035b7810 */ /* 0x000fe20007ffe0ff */
[----:B------:R-:W-:Y:S01]  /*0f20*/  IMAD.HI R81, R81, 0x38e38e39, RZ ;  /* 0x38e38e3951517827 */ /* 0x000fe200078e02ff */
[----:B------:R-:W-:Y:S02]  /*0f30*/  SHF.R.U32.HI R7, RZ, 0x1f, R92 ;  /* 0x0000001fff077819 */ /* 0x000fe4000001165c */
[----:B------:R-:W-:Y:S01]  /*0f40*/  SHF.R.U32.HI R16, RZ, 0x1f, R89 ;  /* 0x0000001fff107819 */ /* 0x000fe20000011659 */
[----:B------:R-:W-:Y:S01]  /*0f50*/  IMAD.HI R91, R91, 0x38e38e39, RZ ;  /* 0x38e38e395b5b7827 */ /* 0x000fe200078e02ff */
[----:B------:R-:W-:Y:S02]  /*0f60*/  LEA.HI.SX32 R92, R92, R7, 0x1c ;  /* 0x000000075c5c7211 */ /* 0x000fe400078fe2ff */
[----:B------:R-:W-:Y:S01]  /*0f70*/  SHF.R.U32.HI R7, RZ, 0x1f, R12 ;  /* 0x0000001fff077819 */ /* 0x000fe2000001160c */
[----:B------:R-:W-:Y:S01]  /*0f80*/  IMAD R59, R108, -0x105, R59 ;  /* 0xfffffefb6c3b7824 */ /* 0x000fe200078e023b */
[----:B------:R-:W-:Y:S01]  /*0f90*/  LEA.HI.SX32 R93, R89, R16, 0x1c ;  /* 0x00000010595d7211 */ /* 0x000fe200078fe2ff */
[----:B------:R-:W-:Y:S01]  /*0fa0*/  IMAD R63, R24, -0x105, R63 ;  /* 0xfffffefb183f7824 */ /* 0x000fe200078e023f */
[C---:B------:R-:W-:Y:S01]  /*0fb0*/  IADD3 R16, R3.reuse, 0xa80, RZ ;  /* 0x00000a8003107810 */ /* 0x040fe20007ffe0ff */
[----:B------:R-:W-:Y:S01]  /*0fc0*/  IMAD R61, R82, -0x105, R61 ;  /* 0xfffffefb523d7824 */ /* 0x000fe200078e023d */
[----:B------:R-:W-:Y:S01]  /*0fd0*/  LEA.HI.SX32 R90, R12, R7, 0x1c ;  /* 0x000000070c5a7211 */ /* 0x000fe200078fe2ff */
[----:B------:R-:W-:Y:S01]  /*0fe0*/  IMAD R65, R80, -0x105, R65 ;  /* 0xfffffefb50417824 */ /* 0x000fe200078e0241 */
[----:B------:R-:W-:Y:S01]  /*0ff0*/  SHF.R.U32.HI R18, RZ, 0x1f, R91 ;  /* 0x0000001fff127819 */ /* 0x000fe2000001165b */
[----:B------:R-:W-:Y:S01]  /*1000*/  IMAD.HI R89, R16, 0x38e38e39, RZ ;  /* 0x38e38e3910597827 */ /* 0x000fe200078e02ff */
[----:B------:R-:W-:-:S02]  /*1010*/  IADD3 R7, R3, 0xf00, RZ ;  /* 0x00000f0003077810 */ /* 0x000fc40007ffe0ff */
[----:B------:R-:W-:Y:S01]  /*1020*/  LEA.HI.SX32 R91, R91, R18, 0x1c ;  /* 0x000000125b5b7211 */ /* 0x000fe200078fe2ff */
[----:B------:R-:W-:Y:S01]  /*1030*/  IMAD R11, R78, -0x105, R11 ;  /* 0xfffffefb4e0b7824 */ /* 0x000fe200078e020b */
[----:B------:R-:W-:Y:S01]  /*1040*/  SHF.R.U32.HI R16, RZ, 0x1f, R87 ;  /* 0x0000001fff107819 */ /* 0x000fe20000011657 */
[----:B------:R-:W-:Y:S01]  /*1050*/  IMAD.HI R18, R7, 0x38e38e39, RZ ;  /* 0x38e38e3907127827 */ /* 0x000fe200078e02ff */
[----:B------:R-:W-:Y:S02]  /*1060*/  IADD3 R7, R3, 0xb00, RZ ;  /* 0x00000b0003077810 */ /* 0x000fe40007ffe0ff */
[----:B------:R-:W-:Y:S01]  /*1070*/  LEA.HI.SX32 R12, R87, R16, 0x1c ;  /* 0x00000010570c7211 */ /* 0x000fe200078fe2ff */
[----:B------:R-:W-:Y:S01]  /*1080*/  IMAD R9, R106, -0x105, R9 ;  /* 0xfffffefb6a097824 */ /* 0x000fe200078e0209 */
[----:B------:R-:W-:Y:S01]  /*1090*/  SHF.R.U32.HI R87, RZ, 0x1f, R18 ;  /* 0x0000001fff577819 */ /* 0x000fe20000011612 */
[----:B------:R-:W-:Y:S01]  /*10a0*/  IMAD.HI R32, R32, 0x38e38e39, RZ ;  /* 0x38e38e3920207827 */ /* 0x000fe200078e02ff */
[----:B------:R-:W-:-:S02]  /*10b0*/  IADD3 R110, R3, 0xf80, RZ ;  /* 0x00000f80036e7810 */ /* 0x000fc40007ffe0ff */
[----:B------:R-:W-:Y:S01]  /*10c0*/  LEA.HI.SX32 R14, R18, R87, 0x1c ;  /* 0x00000057120e7211 */ /* 0x000fe200078fe2ff */
[----:B------:R-:W-:Y:S01]  /*10d0*/  IMAD.HI R87, R7, 0x38e38e39, RZ ;  /* 0x38e38e3907577827 */ /* 0x000fe200078e02ff */
[----:B------:R-:W-:Y:S02]  /*10e0*/  SHF.R.U32.HI R7, RZ, 0x1f, R88 ;  /* 0x0000001fff077819 */ /* 0x000fe40000011658 */
[----:B------:R-:W-:Y:S01]  /*10f0*/  SHF.R.U32.HI R16, RZ, 0x1f, R89 ;  /* 0x0000001fff107819 */ /* 0x000fe20000011659 */
[----:B------:R-:W-:Y:S01]  /*1100*/  IMAD.HI R110, R110, 0x38e38e39, RZ ;  /* 0x38e38e396e6e7827 */ /* 0x000fe200078e02ff */
[----:B------:R-:W-:Y:S02]  /*1110*/  LEA.HI.SX32 R88, R88, R7, 0x1c ;  /* 0x0000000758587211 */ /* 0x000fe400078fe2ff */
        /* <DEDUP_REMOVED lines=11> */
[----:B------:R-:W-:Y:S01]  /*11d0*/  HFMA2.MMA R44, -RZ, RZ, 0, 0 ;  /* 0x00000000ff2c7435 */ /* 0x000fe200000001ff */
[----:B------:R-:W-:Y:S01]  /*11e0*/  LEA.HI.SX32 R86, R20, R7, 0x1c ;  /* 0x0000000714567211 */ /* 0x000fe200078fe2ff */
[----:B------:R-:W-:Y:S01]  /*11f0*/  IMAD R103, R103, -0x48, R6 ;  /* 0xffffffb867677824 */ /* 0x000fe200078e0206 */
[----:B------:R-:W-:Y:S01]  /*1200*/  SHF.R.U32.HI R20, RZ, 0x1f, R83 ;  /* 0x0000001fff147819 */ /* 0x000fe20000011653 */
[----:B------:R-:W-:Y:S01]  /*1210*/  HFMA2.MMA R6, -RZ, RZ, 0, 0 ;  /* 0x00000000ff067435 */ /* 0x000fe200000001ff */
[----:B------:R-:W-:Y:S01]  /*1220*/  LEA.HI.SX32 R16, R16, R85, 0x1c ;  /* 0x0000005510107211 */ /* 0x000fe200078fe2ff */
[----:B------:R-:W-:Y:S01]  /*1230*/  IMAD R113, R113, -0x48, R46 ;  /* 0xffffffb871717824 */ /* 0x000fe200078e022e */
[----:B------:R-:W-:Y:S01]  /*1240*/  IADD3 R85, R3, 0xb80, RZ ;  /* 0x00000b8003557810 */ /* 0x000fe20007ffe0ff */
[----:B------:R-:W-:Y:S01]  /*1250*/  IMAD R107, R107, -0x48, R10 ;  /* 0xffffffb86b6b7824 */ /* 0x000fe200078e020a */
[----:B------:R-:W-:Y:S01]  /*1260*/  LEA.HI.SX32 R20, R83, R20, 0x1c ;  /* 0x0000001453147211 */ /* 0x000fe200078fe2ff */
[----:B------:R-:W-:Y:S01]  /*1270*/  IMAD.HI R83, R22, 0x38e38e39, RZ ;  /* 0x38e38e3916537827 */ /* 0x000fe200078e02ff */
[C---:B------:R-:W-:Y:S01]  /*1280*/  IADD3 R7, R3.reuse, 0xc00, RZ ;  /* 0x00000c0003077810 */ /* 0x040fe20007ffe0ff */
[----:B------:R-:W-:Y:S01]  /*1290*/  HFMA2.MMA R10, -RZ, RZ, 0, 0 ;  /* 0x00000000ff0a7435 */ /* 0x000fe200000001ff */
[----:B------:R-:W-:Y:S01]  /*12a0*/  IADD3 R108, R3, 0x1000, RZ ;  /* 0x00001000036c7810 */ /* 0x000fe20007ffe0ff */
[----:B------:R-:W-:Y:S01]  /*12b0*/  IMAD.HI R85, R85, 0x38e38e39, RZ ;  /* 0x38e38e3955557827 */ /* 0x000fe200078e02ff */
[----:B------:R-:W-:-:S02]  /*12c0*/  SHF.R.U32.HI R24, RZ, 0x1f, R83 ;  /* 0x0000001fff187819 */ /* 0x000fc40000011653 */
[----:B------:R-:W-:Y:S01]  /*12d0*/  SHF.R.U32.HI R82, RZ, 0x1f, R81 ;  /* 0x0000001fff527819 */ /* 0x000fe20000011651 */
        /* <DEDUP_REMOVED lines=8> */
[----:B------:R-:W-:Y:S01]  /*1360*/  SHF.R.U32.HI R121, RZ, 0x1f, R110 ;  /* 0x0000001fff797819 */ /* 0x000fe2000001166e */
[----:B------:R-:W-:Y:S01]  /*1370*/  IMAD R111, R111, -0x48, R8 ;  /* 0xffffffb86f6f7824 */ /* 0x000fe200078e0208 */
[----:B------:R-:W-:Y:S01]  /*1380*/  IADD3 R108, R3, 0x1080, RZ ;  /* 0x00001080036c7810 */ /* 0x000fe20007ffe0ff */
[----:B------:R-:W-:Y:S01]  /*1390*/  IMAD R101, R101, -0x48, R15 ;  /* 0xffffffb865657824 */ /* 0x000fe200078e020f */
[----:B------:R-:W-:Y:S01]  /*13a0*/  LEA.HI.SX32 R82, R7, R82, 0x1c ;  /* 0x0000005207527211 */ /* 0x000fe200078fe2ff */
[----:B------:R-:W-:Y:S01]  /*13b0*/  IMAD R7, R79, -0x105, R30 ;  /* 0xfffffefb4f077824 */ /* 0x000fe200078e021e */
[C---:B------:R-:W-:Y:S01]  /*13c0*/  IADD3 R79, R3.reuse, 0xc80, RZ ;  /* 0x00000c80034f7810 */ /* 0x040fe20007ffe0ff */
[----:B------:R-:W-:Y:S01]  /*13d0*/  IMAD.HI R30, R28, 0x38e38e39, RZ ;  /* 0x38e38e391c1e7827 */ /* 0x000fe200078e02ff */
[----:B------:R-:W-:Y:S02]  /*13e0*/  LEA.HI.SX32 R22, R110, R121, 0x1c ;  /* 0x000000796e167211 */ /* 0x000fe400078fe2ff */
[----:B------:R-:W-:Y:S01]  /*13f0*/  IADD3 R110, R3, 0x1100, RZ ;  /* 0x00001100036e7810 */ /* 0x000fe20007ffe0ff */
[----:B------:R-:W-:Y:S01]  /*1400*/  IMAD.HI R108, R108, 0x38e38e39, RZ ;  /* 0x38e38e396c6c7827 */ /* 0x000fe200078e02ff */
[----:B------:R-:W-:-:S02]  /*1410*/  SHF.R.U32.HI R28, RZ, 0x1f, R81 ;  /* 0x0000001fff1c7819 */ /* 0x000fc40000011651 */
[----:B------:R-:W-:Y:S01]  /*1420*/  IADD3 R78, R3, 0x880, RZ ;  /* 0x00000880034e7810 */ /* 0x000fe20007ffe0ff */
[----:B------:R-:W-:Y:S01]  /*1430*/  IMAD.HI R80, R79, 0x38e38e39, RZ ;  /* 0x38e38e394f507827 */ /* 0x000fe200078e02ff */
[----:B------:R-:W-:Y:S02]  /*1440*/  SHF.R.U32.HI R79, RZ, 0x1f, R30 ;  /* 0x0000001fff4f7819 */ /* 0x000fe4000001161e */
[----:B------:R-:W-:Y:S01]  /*1450*/  SHF.R.U32.HI R121, RZ, 0x1f, R108 ;  /* 0x0000001fff797819 */ /* 0x000fe2000001166c */
[----:B------:R-:W-:Y:S01]  /*1460*/  IMAD.HI R110, R110, 0x38e38e39, RZ ;  /* 0x38e38e396e6e7827 */ /* 0x000fe200078e02ff */
[----:B------:R-:W-:Y:S02]  /*1470*/  IADD3 R106, R3, 0xd00, RZ ;  /* 0x00000d00036a7810 */ /* 0x000fe40007ffe0ff */
[----:B------:R-:W-:Y:S01]  /*1480*/  LEA.HI.SX32 R81, R81, R28, 0x1c ;  /* 0x0000001c51517211 */ /* 0x000fe200078fe2ff */
[----:B------:R-:W-:Y:S01]  /*1490*/  IMAD.HI R78, R78, 0x38e38e39, RZ ;  /* 0x38e38e394e4e7827 */ /* 0x000fe200078e02ff */
[----:B------:R-:W-:-:S02]  /*14a0*/  LEA.HI.SX32 R28, R30, R79, 0x1c ;  /* 0x0000004f1e1c7211 */ /* 0x000fc400078fe2ff */
[----:B------:R-:W-:Y:S01]  /*14b0*/  LEA.HI.SX32 R26, R108, R121, 0x1c ;  /* 0x000000796c1a7211 */ /* 0x000fe200078fe2ff */
[----:B------:R-:W-:Y:S01]  /*14c0*/  IMAD.HI R106, R106, 0x38e38e39, RZ ;  /* 0x38e38e396a6a7827 */ /* 0x000fe200078e02ff */
[----:B------:R-:W-:Y:S02]  /*14d0*/  SHF.R.U32.HI R79, RZ, 0x1f, R80 ;  /* 0x0000001fff4f7819 */ /* 0x000fe40000011650 */
[----:B------:R-:W-:Y:S01]  /*14e0*/  SHF.R.U32.HI R121, RZ, 0x1f, R110 ;  /* 0x0000001fff797819 */ /* 0x000fe2000001166e */
[----:B------:R-:W-:Y:S01]  /*14f0*/  IMAD.HI R44, R45, -0x72c234f7, R44 ;  /* 0x8d3dcb092d2c7827 */ /* 0x000fe200078e022c */
[----:B------:R-:W-:Y:S02]  /*1500*/  LEA.HI.SX32 R80, R80, R79, 0x1c ;  /* 0x0000004f50507211 */ /* 0x000fe400078fe2ff */
[----:B------:R-:W-:Y:S01]  /*1510*/  LEA.HI.SX32 R30, R110, R121, 0x1c ;  /* 0x000000796e1e7211 */ /* 0x000fe200078fe2ff */
[C---:B------:R-:W-:Y:S01]  /*1520*/  IMAD R115, R4.reuse, 0x12000, R115 ;  /* 0x0001200004737824 */ /* 0x040fe200078e0273 */
[----:B------:R-:W-:Y:S01]  /*1530*/  SHF.R.U32.HI R79, RZ, 0x1f, R32 ;  /* 0x0000001fff4f7819 */ /* 0x000fe20000011620 */
[C---:B------:R-:W-:Y:S01]  /*1540*/  IMAD R113, R4.reuse, 0x12000, R113 ;  /* 0x0001200004717824 */ /* 0x040fe200078e0271 */
[----:B------:R-:W-:Y:S01]  /*1550*/  IADD3 R34, R3, 0x1180, RZ ;  /* 0x0000118003227810 */ /* 0x000fe20007ffe0ff */
[C---:B------:R-:W-:Y:S01]  /*1560*/  IMAD R101, R4.reuse, 0x12000, R101 ;  /* 0x0001200004657824 */ /* 0x040fe200078e0265 */
[----:B------:R-:W-:Y:S01]  /*1570*/  SHF.R.U32.HI R121, RZ, 0x1f, R78 ;  /* 0x0000001fff797819 */ /* 0x000fe2000001164e */
[----:B------:R-:W-:Y:S01]  /*1580*/  IMAD R103, R4, 0x12000, R103 ;  /* 0x0001200004677824 */ /* 0x000fe200078e0267 */
[----:B------:R-:W-:Y:S01]  /*1590*/  SHF.R.U32.HI R125, RZ, 0x1f, R106 ;  /* 0x0000001fff7d7819 */ /* 0x000fe2000001166a */
[----:B------:R-:W-:Y:S01]  /*15a0*/  IMAD.HI R34, R34, 0x38e38e39, RZ ;  /* 0x38e38e3922227827 */ /* 0x000fe200078e02ff */
[----:B------:R-:W-:-:S02]  /*15b0*/  SHF.R.U32.HI R112, RZ, 0x1f, R105 ;  /* 0x0000001fff707819 */ /* 0x000fc40000011669 */
[----:B------:R-:W-:Y:S01]  /*15c0*/  LEA.HI.SX32 R79, R32, R79, 0x1c ;  /* 0x0000004f204f7211 */ /* 0x000fe200078fe2ff */
[----:B------:R-:W-:Y:S01]  /*15d0*/  IMAD R99, R36, -0x105, R99 ;  /* 0xfffffefb24637824 */ /* 0x000fe200078e0263 */
[----:B------:R-:W-:Y:S01]  /*15e0*/  SHF.R.U32.HI R141, RZ, 0x1f, R84 ;  /* 0x0000001fff8d7819 */ /* 0x000fe20000011654 */
[--C-:B------:R-:W-:Y:S01]  /*15f0*/  IMAD R12, R12, 0x480, R101.reuse ;  /* 0x000004800c0c7824 */ /* 0x100fe200078e0265 */
[----:B------:R-:W-:Y:S01]  /*1600*/  LEA.HI.SX32 R32, R78, R121, 0x1c ;  /* 0x000000794e207211 */ /* 0x000fe200078fe2ff */
[----:B------:R-:W-:Y:S01]  /*1610*/  IMAD R14, R14, 0x480, R101 ;  /* 0x000004800e0e7824 */ /* 0x000fe200078e0265 */
[----:B------:R-:W-:Y:S01]  /*1620*/  LEA.HI.SX32 R78, R106, R125, 0x1c ;  /* 0x0000007d6a4e7211 */ /* 0x000fe200078fe2ff */
[--C-:B------:R-:W-:Y:S01]  /*1630*/  IMAD R24, R24, 0x480, R103.reuse ;  /* 0x0000048018187824 */ /* 0x100fe200078e0267 */
[----:B------:R-:W-:Y:S01]  /*1640*/  SHF.R.U32.HI R125, RZ, 0x1f, R102 ;  /* 0x0000001fff7d7819 */ /* 0x000fe20000011666 */
[----:B------:R-:W-:Y:S01]  /*1650*/  IMAD R26, R26, 0x480, R103 ;  /* 0x000004801a1a7824 */ /* 0x000fe200078e0267 */
[----:B------:R-:W-:Y:S01]  /*1660*/  SHF.R.U32.HI R129, RZ, 0x1f, R98 ;  /* 0x0000001fff817819 */ /* 0x000fe20000011662 */
[----:B------:R-:W-:Y:S01]  /*1670*/  IMAD R2, R2, 0x480, R115 ;  /* 0x0000048002027824 */ /* 0x000fe200078e0273 */
[----:B------:R-:W-:-:S02]  /*1680*/  SHF.R.U32.HI R133, RZ, 0x1f, R62 ;  /* 0x0000001fff857819 */ /* 0x000fc4000001163e */
[----:B------:R-:W-:Y:S02]  /*1690*/  SHF.R.U32.HI R143, RZ, 0x1f, R56 ;  /* 0x0000001fff8f7819 */ /* 0x000fe40000011638 */
[----:B------:R-:W-:Y:S02]  /*16a0*/  LEA.HI.SX32 R105, R105, R112, 0x1c ;  /* 0x0000007069697211 */ /* 0x000fe400078fe2ff */
[----:B------:R-:W-:Y:S02]  /*16b0*/  SHF.R.U32.HI R145, RZ, 0x1f, R48 ;  /* 0x0000001fff917819 */ /* 0x000fe40000011630 */
[----:B------:R-:W-:Y:S01]  /*16c0*/  LEA.HI.SX32 R84, R84, R141, 0x1c ;  /* 0x0000008d54547211 */ /* 0x000fe200078fe2ff */
[----:B------:R-:W-:Y:S01]  /*16d0*/  IMAD R141, R0, -0x48, R3 ;  /* 0xffffffb8008d7824 */ /* 0x000fe200078e0203 */
[----:B------:R-:W-:Y:S01]  /*16e0*/  SHF.R.U32.HI R121, RZ, 0x1f, R34 ;  /* 0x0000001fff797819 */ /* 0x000fe20000011622 */
[----:B------:R-:W-:Y:S01]  /*16f0*/  IMAD R105, R105, -0x48, R27 ;  /* 0xffffffb869697824 */ /* 0x000fe200078e021b */
[----:B------:R-:W-:Y:S01]  /*1700*/  LEA.HI.SX32 R125, R102, R125, 0x1c ;  /* 0x0000007d667d7211 */ /* 0x000fe200078fe2ff */
[----:B------:R-:W-:Y:S01]  /*1710*/  IMAD R141, R0, 0x480, R141 ;  /* 0x00000480008d7824 */ /* 0x000fe200078e028d */
[----:B------:R-:W-:Y:S01]  /*1720*/  LEA.HI.SX32 R129, R98, R129, 0x1c ;  /* 0x0000008162817211 */ /* 0x000fe200078fe2ff */
[----:B------:R-:W-:Y:S01]  /*1730*/  IMAD R45, R4, 0x12000, R105 ;  /* 0x00012000042d7824 */ /* 0x000fe200078e0269 */
[----:B------:R-:W-:Y:S01]  /*1740*/  LEA.HI.SX32 R133, R62, R133, 0x1c ;  /* 0x000000853e857211 */ /* 0x000fe200078fe2ff */
[----:B------:R-:W-:Y:S01]  /*1750*/  IMAD R125, R125, -0x1d, R19 ;  /* 0xffffffe37d7d7824 */ /* 0x000fe200078e0213 */
[----:B------:R-:W-:Y:S01]  /*1760*/  LEA.HI.SX32 R143, R56, R143, 0x1c ;  /* 0x0000008f388f7211 */ /* 0x000fe200078fe2ff */
[----:B------:R-:W-:Y:S01]  /*1770*/  IMAD R129, R129, -0x1d, R23 ;  /* 0xffffffe381817824 */ /* 0x000fe200078e0217 */
[----:B------:R-:W-:Y:S01]  /*1780*/  SHF.R.U32.HI R127, RZ, 0x1f, R100 ;  /* 0x0000001fff7f7819 */ /* 0x000fe20000011664 */
[----:B------:R-:W-:Y:S01]  /*1790*/  IMAD R133, R133, -0x1d, R31 ;  /* 0xffffffe385857824 */ /* 0x000fe200078e021f */
[----:B------:R-:W-:Y:S01]  /*17a0*/  LEA.HI.SX32 R145, R48, R145, 0x1c ;  /* 0x0000009130917211 */ /* 0x000fe200078fe2ff */
[----:B------:R-:W-:Y:S01]  /*17b0*/  IMAD R143, R143, -0x1d, R41 ;  /* 0xffffffe38f8f7824 */ /* 0x000fe200078e0229 */
[----:B------:R-:W-:Y:S01]  /*17c0*/  LEA.HI.SX32 R34, R34, R121, 0x1c ;  /* 0x0000007922227211 */ /* 0x000fe200078fe2ff */
[----:B------:R-:W-:Y:S01]  /*17d0*/  IMAD R19, R4, 0x12000, R109 ;  /* 0x0001200004137824 */ /* 0x000fe200078e026d */
[----:B------:R-:W-:Y:S01]  /*17e0*/  SHF.R.U32.HI R121, RZ, 0x1f, R104 ;  /* 0x0000001fff797819 */ /* 0x000fe20000011668 */
[----:B------:R-:W-:Y:S01]  /*17f0*/  IMAD R145, R145, -0x1d, R13 ;  /* 0xffffffe391917824 */ /* 0x000fe200078e020d */
[----:B------:R-:W-:Y:S01]  /*1800*/  LEA.HI.SX32 R127, R100, R127, 0x1c ;  /* 0x0000007f647f7211 */ /* 0x000fe200078fe2ff */
[C---:B------:R-:W-:Y:S01]  /*1810*/  IMAD R23, R4.reuse, 0x12000, R107 ;  /* 0x0001200004177824 */ /* 0x040fe200078e026b */
[----:B------:R-:W-:Y:S01]  /*1820*/  SHF.R.U32.HI R147, RZ, 0x1f, R52 ;  /* 0x0000001fff937819 */ /* 0x000fe20000011634 */
[C---:B------:R-:W-:Y:S01]  /*1830*/  IMAD R0, R4.reuse, 0x12000, R141 ;  /* 0x0001200004007824 */ /* 0x040fe200078e028d */
[----:B------:R-:W-:Y:S01]  /*1840*/  SHF.R.U32.HI R137, RZ, 0x1f, R58 ;  /* 0x0000001fff897819 */ /* 0x000fe2000001163a */
[C---:B------:R-:W-:Y:S01]  /*1850*/  IMAD R31, R4.reuse, 0x12000, R111 ;  /* 0x00012000041f7824 */ /* 0x040fe200078e026f */
[----:B------:R-:W-:Y:S01]  /*1860*/  MOV R13, 0x1c ;  /* 0x0000001c000d7802 */ /* 0x000fe20000000f00 */
[----:B------:R-:W-:Y:S01]  /*1870*/  IMAD R41, R4, -0xe, R5 ;  /* 0xfffffff204297824 */ /* 0x000fe200078e0205 */
[----:B------:R-:W-:Y:S01]  /*1880*/  LOP3.LUT R4, R5, 0x1, RZ, 0xc0, !PT ;  /* 0x0000000105047812 */ /* 0x000fe200078ec0ff */
[----:B------:R-:W-:Y:S01]  /*1890*/  IMAD R127, R127, -0x1d, R35 ;  /* 0xffffffe37f7f7824 */ /* 0x000fe200078e0223 */
[----:B------:R-:W-:Y:S01]  /*18a0*/  SHF.R.U32.HI R106, RZ, 0x1f, R119 ;  /* 0x0000001fff6a7819 */ /* 0x000fe20000011677 */
[----:B------:R-:W-:Y:S01]  /*18b0*/  IMAD.HI R35, R7, -0x72c234f7, R6 ;  /* 0x8d3dcb0907237827 */ /* 0x000fe200078e0206 */
[----:B------:R-:W-:Y:S01]  /*18c0*/  SHF.R.U32.HI R149, RZ, 0x1f, R50 ;  /* 0x0000001fff957819 */ /* 0x000fe20000011632 */
[----:B------:R-:W-:Y:S01]  /*18d0*/  HFMA2.MMA R48, -RZ, RZ, 0, 0 ;  /* 0x00000000ff307435 */ /* 0x000fe200000001ff */
[----:B------:R-:W-:Y:S01]  /*18e0*/  SHF.R.U32.HI R108, RZ, 0x1f, R117 ;  /* 0x0000001fff6c7819 */ /* 0x000fe20000011675 */
[----:B------:R-:W-:Y:S01]  /*18f0*/  IMAD R6, R4, R13, -0x39 ;  /* 0xffffffc704067424 */ /* 0x000fe200078e020d */
[----:B------:R-:W-:Y:S01]  /*1900*/  LEA.HI.SX32 R121, R104, R121, 0x1c ;  /* 0x0000007968797211 */ /* 0x000fe200078fe2ff */
[----:B------:R-:W-:Y:S01]  /*1910*/  IMAD R107, R4, 0x1c, R127 ;  /* 0x0000001c046b7824 */ /* 0x000fe200078e027f */
[----:B------:R-:W-:Y:S01]  /*1920*/  SHF.R.U32.HI R135, RZ, 0x1f, R60 ;  /* 0x0000001fff877819 */ /* 0x000fe2000001163c */
[----:B------:R-:W-:Y:S01]  /*1930*/  HFMA2.MMA R56, -RZ, RZ, 0, 0 ;  /* 0x00000000ff387435 */ /* 0x000fe200000001ff */
[----:B------:R-:W-:Y:S01]  /*1940*/  LEA.HI.SX32 R147, R52, R147, 0x1c ;  /* 0x0000009334937211 */ /* 0x000fe200078fe2ff */
[----:B------:R-:W-:Y:S01]  /*1950*/  HFMA2.MMA R52, -RZ, RZ, 0, 0 ;  /* 0x00000000ff347435 */ /* 0x000fe200000001ff */
        /* <DEDUP_REMOVED lines=9> */
[----:B------:R-:W-:Y:S01]  /*19f0*/  IMAD R119, R119, -0x1d, R15 ;  /* 0xffffffe377777824 */ /* 0x000fe200078e020f */
[----:B------:R-:W-:Y:S01]  /*1a00*/  MOV R58, RZ ;  /* 0x000000ff003a7202 */ /* 0x000fe20000000f00 */
[----:B------:R-:W-:Y:S01]  /*1a10*/  IMAD.HI R52, R53, -0x72c234f7, R52 ;  /* 0x8d3dcb0935347827 */ /* 0x000fe200078e0234 */
[----:B------:R-:W-:-:S02]  /*1a20*/  SHF.R.U32.HI R106, RZ, 0x1f, R123 ;  /* 0x0000001fff6a7819 */ /* 0x000fc4000001167b */
[----:B------:R-:W-:Y:S01]  /*1a30*/  LEA.HI.SX32 R117, R117, R108, 0x1c ;  /* 0x0000006c75757211 */ /* 0x000fe200078fe2ff */
[----:B------:R-:W-:Y:S01]  /*1a40*/  IMAD.HI R58, R59, -0x72c234f7, R58 ;  /* 0x8d3dcb093b3a7827 */ /* 0x000fe200078e023a */
[----:B------:R-:W-:Y:S01]  /*1a50*/  LEA.HI.SX32 R135, R60, R135, 0x1c ;  /* 0x000000873c877211 */ /* 0x000fe200078fe2ff */
[----:B------:R-:W-:Y:S01]  /*1a60*/  HFMA2.MMA R60, -RZ, RZ, 0, 0 ;  /* 0x00000000ff3c7435 */ /* 0x000fe200000001ff */
[----:B------:R-:W-:Y:S01]  /*1a70*/  MOV R50, RZ ;  /* 0x000000ff00327202 */ /* 0x000fe20000000f00 */
[----:B------:R-:W-:Y:S01]  /*1a80*/  IMAD R117, R117, -0x1d, R33 ;  /* 0xffffffe375757824 */ /* 0x000fe200078e0221 */
[----:B------:R-:W-:Y:S01]  /*1a90*/  LEA.HI.SX32 R131, R64, R131, 0x1c ;  /* 0x0000008340837211 */ /* 0x000fe200078fe2ff */
[----:B------:R-:W-:Y:S01]  /*1aa0*/  HFMA2.MMA R64, -RZ, RZ, 0, 0 ;  /* 0x00000000ff407435 */ /* 0x000fe200000001ff */
[----:B------:R-:W-:Y:S01]  /*1ab0*/  MOV R98, RZ ;  /* 0x000000ff00627202 */ /* 0x000fe20000000f00 */
[----:B------:R-:W-:Y:S01]  /*1ac0*/  IMAD.HI R50, R51, -0x72c234f7, R50 ;  /* 0x8d3dcb0933327827 */ /* 0x000fe200078e0232 */
[----:B------:R-:W-:-:S02]  /*1ad0*/  MOV R8, RZ ;  /* 0x000000ff00087202 */ /* 0x000fc40000000f00 */
[----:B------:R-:W-:Y:S01]  /*1ae0*/  LEA.HI.SX32 R139, R54, R139, 0x1c ;  /* 0x0000008b368b7211 */ /* 0x000fe200078fe2ff */
[C---:B------:R-:W-:Y:S01]  /*1af0*/  IMAD R59, R4.reuse, 0x1c, R145 ;  /* 0x0000001c043b7824 */ /* 0x040fe200078e0291 */
[----:B------:R-:W-:Y:S01]  /*1b00*/  LEA.HI.SX32 R123, R123, R106, 0x1c ;  /* 0x0000006a7b7b7211 */ /* 0x000fe200078fe2ff */
[----:B------:R-:W-:Y:S01]  /*1b10*/  IMAD R106, R4, 0x1c, R121 ;  /* 0x0000001c046a7824 */ /* 0x000fe200078e0279 */
[----:B------:R-:W-:Y:S01]  /*1b20*/  MOV R54, RZ ;  /* 0x000000ff00367202 */ /* 0x000fe20000000f00 */
[----:B------:R-:W-:Y:S01]  /*1b30*/  IMAD R135, R135, -0x1d, R39 ;  /* 0xffffffe387877824 */ /* 0x000fe200078e0227 */
[C---:B------:R-:W-:Y:S01]  /*1b40*/  IADD3 R127, R6.reuse, R127, RZ ;  /* 0x0000007f067f7210 */ /* 0x040fe20007ffe0ff */
[----:B------:R-:W-:Y:S01]  /*1b50*/  IMAD.HI R98, R99, -0x72c234f7, R98 ;  /* 0x8d3dcb0963627827 */ /* 0x000fe200078e0262 */
[----:B------:R-:W-:Y:S02]  /*1b60*/  MOV R46, RZ ;  /* 0x000000ff002e7202 */ /* 0x000fe40000000f00 */
[----:B------:R-:W-:Y:S01]  /*1b70*/  IADD3 R121, R6, R121, RZ ;  /* 0x0000007906797210 */ /* 0x000fe20007ffe0ff */
[----:B------:R-:W-:Y:S01]  /*1b80*/  IMAD R51, R4, 0x1c, R129 ;  /* 0x0000001c04337824 */ /* 0x000fe200078e0281 */
[----:B------:R-:W-:Y:S01]  /*1b90*/  ISETP.GE.AND P0, PT, R59, 0x1, PT ;  /* 0x000000013b00780c */ /* 0x000fe20003f06270 */
[----:B------:R-:W-:Y:S01]  /*1ba0*/  IMAD.HI R39, R9, -0x72c234f7, R8 ;  /* 0x8d3dcb0909277827 */ /* 0x000fe200078e0208 */
[----:B------:R-:W-:-:S02]  /*1bb0*/  SHF.R.U32.HI R59, RZ, 0x1f, R58 ;  /* 0x0000001fff3b7819 */ /* 0x000fc4000001163a */
[----:B------:R-:W-:Y:S01]  /*1bc0*/  ISETP.GE.AND P3, PT, R51, 0x1, PT ;  /* 0x000000013300780c */ /* 0x000fe20003f66270 */
[----:B------:R-:W-:Y:S01]  /*1bd0*/  IMAD R131, R131, -0x1d, R37 ;  /* 0xffffffe383837824 */ /* 0x000fe200078e0225 */
[----:B------:R-:W-:Y:S01]  /*1be0*/  SHF.R.U32.HI R51, RZ, 0x1f, R52 ;  /* 0x0000001fff337819 */ /* 0x000fe20000011634 */
[----:B------:R-:W-:Y:S01]  /*1bf0*/  IMAD R139, R139, -0x1d, R27 ;  /* 0xffffffe38b8b7824 */ /* 0x000fe200078e021b */
[C---:B------:R-:W-:Y:S01]  /*1c00*/  IADD3 R114, R6.reuse, R137, RZ ;  /* 0x0000008906727210 */ /* 0x040fe20007ffe0ff */
[----:B------:R-:W-:Y:S01]  /*1c10*/  IMAD.HI R54, R55, -0x72c234f7, R54 ;  /* 0x8d3dcb0937367827 */ /* 0x000fe200078e0236 */
[C---:B------:R-:W-:Y:S02]  /*1c20*/  IADD3 R116, R6.reuse, R147, RZ ;  /* 0x0000009306747210 */ /* 0x040fe40007ffe0ff */
[----:B------:R-:W-:Y:S01]  /*1c30*/  IADD3 R104, R6, R139, RZ ;  /* 0x0000008b06687210 */ /* 0x000fe20007ffe0ff */
[----:B------:R-:W-:Y:S01]  /*1c40*/  IMAD R99, R4, 0x1c, R117 ;  /* 0x0000001c04637824 */ /* 0x000fe200078e0275 */
[----:B------:R-:W-:Y:S01]  /*1c50*/  IADD3 R117, R6, R117, RZ ;  /* 0x0000007506757210 */ /* 0x000fe20007ffe0ff */
[----:B------:R-:W-:Y:S01]  /*1c60*/  IMAD R127, R66, 0xc40, R127 ;  /* 0x00000c40427f7824 */ /* 0x000fe200078e027f */
[----:B------:R-:W-:Y:S01]  /*1c70*/  SHF.R.S32.HI R66, RZ, 0x1, R41 ;  /* 0x00000001ff427819 */ /* 0x000fe20000011429 */
[----:B------:R-:W-:Y:S01]  /*1c80*/  IMAD.HI R46, R47, -0x72c234f7, R46 ;  /* 0x8d3dcb092f2e7827 */ /* 0x000fe200078e022e */
[----:B------:R-:W-:-:S02]  /*1c90*/  SHF.R.U32.HI R41, RZ, 0x1f, R98 ;  /* 0x0000001fff297819 */ /* 0x000fc40000011662 */
[----:B------:R-:W-:Y:S01]  /*1ca0*/  LEA.HI.SX32 R59, R58, R59, 0x1c ;  /* 0x0000003b3a3b7211 */ /* 0x000fe200078fe2ff */
[----:B------:R-:W-:Y:S01]  /*1cb0*/  IMAD R55, R4, 0x1c, R133 ;  /* 0x0000001c04377824 */ /* 0x000fe200078e0285 */
[----:B------:R-:W-:Y:S01]  /*1cc0*/  MOV R62, RZ ;  /* 0x000000ff003e7202 */ /* 0x000fe20000000f00 */
[----:B------:R-:W-:Y:S01]  /*1cd0*/  IMAD.HI R60, R61, -0x72c234f7, R60 ;  /* 0x8d3dcb093d3c7827 */ /* 0x000fe200078e023c */
[----:B------:R-:W-:Y:S02]  /*1ce0*/  IADD3 R100, R6, R129, RZ ;  /* 0x0000008106647210 */ /* 0x000fe40007ffe0ff */
[----:B------:R-:W-:Y:S01]  /*1cf0*/  ISETP.GE.AND P2, PT, R55, 0x1, PT ;  /* 0x000000013700780c */ /* 0x000fe20003f46270 */
[----:B------:R-:W-:Y:S01]  /*1d00*/  IMAD R47, R4, 0x1c, R119 ;  /* 0x0000001c042f7824 */ /* 0x000fe200078e0277 */
[----:B------:R-:W-:Y:S01]  /*1d10*/  IADD3 R119, R6, R119, RZ ;  /* 0x0000007706777210 */ /* 0x000fe20007ffe0ff */
[----:B------:R-:W-:Y:S01]  /*1d20*/  IMAD R121, R40, 0xc40, R121 ;  /* 0x00000c4028797824 */ /* 0x000fe200078e0279 */
[----:B------:R-:W-:Y:S01]  /*1d30*/  SHF.R.U32.HI R40, RZ, 0x1f, R39 ;  /* 0x0000001fff287819 */ /* 0x000fe20000011627 */
[----:B------:R-:W-:Y:S01]  /*1d40*/  IMAD.HI R64, R65, -0x72c234f7, R64 ;  /* 0x8d3dcb0941407827 */ /* 0x000fe200078e0240 */
[----:B------:R-:W-:-:S02]  /*1d50*/  ISETP.GE.AND P5, PT, R47, 0x1, PT ;  /* 0x000000012f00780c */ /* 0x000fc40003fa6270 */
[----:B------:R-:W-:Y:S01]  /*1d60*/  LEA.HI.SX32 R55, R52, R51, 0x1c ;  /* 0x0000003334377211 */ /* 0x000fe200078fe2ff */
[----:B------:R-:W-:Y:S01]  /*1d70*/  IMAD.HI R37, R11, -0x72c234f7, R10 ;  /* 0x8d3dcb090b257827 */ /* 0x000fe200078e020a */
[----:B------:R-:W-:Y:S02]  /*1d80*/  SHF.R.U32.HI R61, RZ, 0x1f, R60 ;  /* 0x0000001fff3d7819 */ /* 0x000fe4000001163c */
[----:B------:R-:W-:Y:S01]  /*1d90*/  LEA.HI.SX32 R58, R39, R40, 0x1c ;  /* 0x00000028273a7211 */ /* 0x000fe200078fe2ff */
[----:B------:R-:W-:Y:S01]  /*1da0*/  IMAD R108, R4, 0x1c, R131 ;  /* 0x0000001c046c7824 */ /* 0x000fe200078e0283 */
[----:B------:R-:W-:Y:S01]  /*1db0*/  IADD3 R131, R6, R131, RZ ;  /* 0x0000008306837210 */ /* 0x000fe20007ffe0ff */
[--C-:B------:R-:W-:Y:S01]  /*1dc0*/  IMAD R27, R81, 0x480, R31.reuse ;  /* 0x00000480511b7824 */ /* 0x100fe200078e021f */
[----:B------:R-:W-:Y:S01]  /*1dd0*/  SHF.R.U32.HI R47, RZ, 0x1f, R44 ;  /* 0x0000001fff2f7819 */ /* 0x000fe2000001162c */
[--C-:B------:R-:W-:Y:S01]  /*1de0*/  IMAD R29, R80, 0x480, R31.reuse ;  /* 0x00000480501d7824 */ /* 0x100fe200078e021f */
[----:B------:R-:W-:Y:S01]  /*1df0*/  SHF.R.U32.HI R51, RZ, 0x1f, R54 ;  /* 0x0000001fff337819 */ /* 0x000fe20000011636 */
[----:B------:R-:W-:Y:S01]  /*1e00*/  IMAD R30, R30, 0x480, R31 ;  /* 0x000004801e1e7824 */ /* 0x000fe200078e021f */
[----:B------:R-:W-:Y:S01]  /*1e10*/  SHF.R.U32.HI R65, RZ, 0x1f, R64 ;  /* 0x0000001fff417819 */ /* 0x000fe20000011640 */
[----:B------:R-:W-:Y:S01]  /*1e20*/  IMAD R31, R79, 0x480, R45 ;  /* 0x000004804f1f7824 */ /* 0x000fe200078e022d */
[----:B------:R-:W-:Y:S01]  /*1e30*/  SHF.R.U32.HI R40, RZ, 0x1f, R37 ;  /* 0x0000001fff287819 */ /* 0x000fe20000011625 */
[--C-:B------:R-:W-:Y:S01]  /*1e40*/  IMAD R32, R32, 0x480, R45.reuse ;  /* 0x0000048020207824 */ /* 0x100fe200078e022d */
[----:B------:R-:W-:Y:S01]  /*1e50*/  IADD3 R102, R6, R133, RZ ;  /* 0x0000008506667210 */ /* 0x000fe20007ffe0ff */
[--C-:B------:R-:W-:Y:S01]  /*1e60*/  IMAD R33, R78, 0x480, R45.reuse ;  /* 0x000004804e217824 */ /* 0x100fe200078e022d */
[----:B------:R-:W-:Y:S01]  /*1e70*/  LEA.HI.SX32 R61, R60, R61, 0x1c ;  /* 0x0000003d3c3d7211 */ /* 0x000fe200078fe2ff */
[----:B------:R-:W-:Y:S01]  /*1e80*/  IMAD R34, R34, 0x480, R45 ;  /* 0x0000048022227824 */ /* 0x000fe200078e022d */
[----:B------:R-:W-:Y:S01]  /*1e90*/  LEA.HI.SX32 R45, R98, R41, 0x1c ;  /* 0x00000029622d7211 */ /* 0x000fe200078fe2ff */
[----:B------:R-:W-:Y:S01]  /*1ea0*/  IMAD.HI R48, R49, -0x72c234f7, R48 ;  /* 0x8d3dcb0931307827 */ /* 0x000fe200078e0230 */
[----:B------:R-:W-:-:S02]  /*1eb0*/  SHF.R.U32.HI R41, RZ, 0x1f, R46 ;  /* 0x0000001fff297819 */ /* 0x000fc4000001162e */
[----:B------:R-:W-:Y:S01]  /*1ec0*/  LEA.HI.SX32 R51, R54, R51, 0x1c ;  /* 0x0000003336337211 */ /* 0x000fe200078fe2ff */
[----:B------:R-:W-:Y:S01]  /*1ed0*/  IMAD R117, R38, 0xc40, R117 ;  /* 0x00000c4026757824 */ /* 0x000fe200078e0275 */
[----:B------:R-:W-:Y:S01]  /*1ee0*/  SHF.R.U32.HI R38, RZ, 0x1f, R35 ;  /* 0x0000001fff267819 */ /* 0x000fe20000011623 */
[----:B------:R-:W-:Y:S01]  /*1ef0*/  IMAD R49, R4, 0x1c, R125 ;  /* 0x0000001c04317824 */ /* 0x000fe200078e027d */
[----:B------:R-:W-:Y:S01]  /*1f00*/  IADD3 R125, R6, R125, RZ ;  /* 0x0000007d067d7210 */ /* 0x000fe20007ffe0ff */
[----:B------:R-:W-:Y:S01]  /*1f10*/  IMAD.HI R56, R57, -0x72c234f7, R56 ;  /* 0x8d3dcb0939387827 */ /* 0x000fe200078e0238 */
[----:B------:R-:W-:Y:S02]  /*1f20*/  LEA.HI.SX32 R41, R46, R41, 0x1c ;  /* 0x000000292e297211 */ /* 0x000fe400078fe2ff */
[----:B------:R-:W-:Y:S01]  /*1f30*/  LEA.HI.SX32 R65, R64, R65, 0x1c ;  /* 0x0000004140417211 */ /* 0x000fe200078fe2ff */
[----:B------:R-:W-:Y:S01]  /*1f40*/  IMAD R5, R76, -0x1d, R3 ;  /* 0xffffffe34c057824 */ /* 0x000fe200078e0203 */
[----:B------:R-:W-:Y:S01]  /*1f50*/  LEA.HI.SX32 R60, R37, R40, 0x1c ;  /* 0x00000028253c7211 */ /* 0x000fe200078fe2ff */
[----:B------:R-:W-:Y:S01]  /*1f60*/  IMAD R57, R4, 0x1c, R135 ;  /* 0x0000001c04397824 */ /* 0x000fe200078e0287 */
[----:B------:R-:W-:Y:S01]  /*1f70*/  IADD3 R135, R6, R135, RZ ;  /* 0x0000008706877210 */ /* 0x000fe20007ffe0ff */
[----:B------:R-:W-:Y:S01]  /*1f80*/  IMAD R131, R68, 0xc40, R131 ;  /* 0x00000c4044837824 */ /* 0x000fe200078e0283 */
[----:B------:R-:W-:Y:S01]  /*1f90*/  IADD3 R145, R6, R145, RZ ;  /* 0x0000009106917210 */ /* 0x000fe20007ffe0ff */
[----:B------:R-:W-:Y:S01]  /*1fa0*/  IMAD R73, R73, 0xc40, R114 ;  /* 0x00000c4049497824 */ /* 0x000fe200078e0272 */
[----:B------:R-:W-:Y:S01]  /*1fb0*/  ISETP.GE.AND P1, PT, R57, 0x1, PT ;  /* 0x000000013900780c */ /* 0x000fe20003f26270 */
[----:B------:R-:W-:Y:S01]  /*1fc0*/  IMAD R71, R71, 0xc40, R104 ;  /* 0x00000c4047477824 */ /* 0x000fe200078e0268 */
[----:B------:R-:W-:Y:S01]  /*1fd0*/  ISETP.GE.AND P4, PT, R49, 0x1, PT ;  /* 0x000000013100780c */ /* 0x000fe20003f86270 */
[----:B------:R-:W-:Y:S01]  /*1fe0*/  IMAD R79, R75, 0xc40, R116 ;  /* 0x00000c404b4f7824 */ /* 0x000fe200078e0274 */
[----:B------:R-:W-:Y:S01]  /*1ff0*/  LEA.HI.SX32 R75, R35, R38, 0x1c ;  /* 0x00000026234b7211 */ /* 0x000fe200078fe2ff */
[----:B------:R-:W-:Y:S01]  /*2000*/  IMAD R119, R36, 0xc40, R119 ;  /* 0x00000c4024777824 */ /* 0x000fe200078e0277 */
[----:B------:R-:W-:Y:S01]  /*2010*/  LEA.HI.SX32 R36, R44, R47, 0x1c ;  /* 0x0000002f2c247211 */ /* 0x000fe200078fe2ff */
[----:B------:R-:W-:Y:S01]  /*2020*/  IMAD R149, R149, -0x1d, R43 ;  /* 0xffffffe395957824 */ /* 0x000fe200078e022b */
[----:B------:R-:W-:Y:S01]  /*2030*/  SHF.R.U32.HI R47, RZ, 0x1f, R48 ;  /* 0x0000001fff2f7819 */ /* 0x000fe20000011630 */
[----:B------:R-:W-:Y:S01]  /*2040*/  IMAD.HI R62, R63, -0x72c234f7, R62 ;  /* 0x8d3dcb093f3e7827 */ /* 0x000fe200078e023e */
[----:B------:R-:W-:-:S02]  /*2050*/  SHF.R.U32.HI R57, RZ, 0x1f, R56 ;  /* 0x0000001fff397819 */ /* 0x000fc40000011638 */
[----:B------:R-:W-:Y:S01]  /*2060*/  SHF.R.U32.HI R49, RZ, 0x1f, R50 ;  /* 0x0000001fff317819 */ /* 0x000fe20000011632 */
[----:B------:R-:W-:Y:S01]  /*2070*/  IMAD R7, R4, 0x1c, R5 ;  /* 0x0000001c04077824 */ /* 0x000fe200078e0205 */
[----:B------:R-:W-:Y:S01]  /*2080*/  LEA.HI.SX32 R47, R48, R47, 0x1c ;  /* 0x0000002f302f7211 */ /* 0x000fe200078fe2ff */
[----:B------:R-:W-:Y:S01]  /*2090*/  IMAD R38, R66, 0x1c0, R121 ;  /* 0x000001c042267824 */ /* 0x000fe200078e0279 */
[----:B------:R-:W-:Y:S01]  /*20a0*/  SHF.R.U32.HI R63, RZ, 0x1f, R62 ;  /* 0x0000001fff3f7819 */ /* 0x000fe2000001163e */
[----:B------:R-:W-:Y:S01]  /*20b0*/  IMAD R43, R76, 0x38, R5 ;  /* 0x000000384c2b7824 */ /* 0x000fe200078e0205 */
[----:B------:R-:W-:Y:S01]  /*20c0*/  ISETP.GE.AND P6, PT, R7, 0x1, PT ;  /* 0x000000010700780c */ /* 0x000fe20003fc6270 */
[----:B------:R-:W-:Y:S01]  /*20d0*/  IMAD R125, R42, 0xc40, R125 ;  /* 0x00000c402a7d7824 */ /* 0x000fe200078e027d */
[C---:B------:R-:W-:Y:S01]  /*20e0*/  LEA R76, R66.reuse, R76, 0x3 ;  /* 0x0000004c424c7211 */ /* 0x040fe200078e18ff */
[----:B------:R-:W-:Y:S01]  /*20f0*/  IMAD R40, R66, 0x1c0, R131 ;  /* 0x000001c042287824 */ /* 0x000fe200078e0283 */
[----:B------:R-:W-:Y:S01]  /*2100*/  LEA.HI.SX32 R57, R56, R57, 0x1c ;  /* 0x0000003938397211 */ /* 0x000fe200078fe2ff */
[----:B------:R-:W-:Y:S01]  /*2110*/  IMAD R44, R66, 0x1c0, R73 ;  /* 0x000001c0422c7824 */ /* 0x000fe200078e0249 */
[----:B------:R-:W-:Y:S01]  /*2120*/  LEA.HI.SX32 R49, R50, R49, 0x1c ;  /* 0x0000003132317211 */ /* 0x000fe200078fe2ff */
[----:B------:R-:W-:Y:S01]  /*2130*/  IMAD R42, R66, 0x1c0, R71 ;  /* 0x000001c0422a7824 */ /* 0x000fe200078e0247 */
[----:B------:R-:W-:Y:S01]  /*2140*/  ISETP.LT.OR P6, PT, R76, 0x1, !P6 ;  /* 0x000000014c00780c */ /* 0x000fe200077c1670 */
[----:B------:R-:W-:Y:S01]  /*2150*/  IMAD R67, R67, 0xc40, R100 ;  /* 0x00000c4043437824 */ /* 0x000fe200078e0264 */
[----:B------:R-:W-:Y:S01]  /*2160*/  LEA.HI.SX32 R63, R62, R63, 0x1c ;  /* 0x0000003f3e3f7211 */ /* 0x000fe200078fe2ff */
[----:B------:R-:W-:Y:S01]  /*2170*/  IMAD R69, R69, 0xc40, R102 ;  /* 0x00000c4045457824 */ /* 0x000fe200078e0266 */
[----:B------:R-:W-:Y:S01]  /*2180*/  IADD3 R118, R6, R149, RZ ;  /* 0x0000009506767210 */ /* 0x000fe20007ffe0ff */
[----:B------:R-:W-:Y:S01]  /*2190*/  IMAD R37, R41, 0x38, R38 ;  /* 0x0000003829257824 */ /* 0x000fe200078e0226 */
[----:B------:R-:W-:Y:S01]  /*21a0*/  LEA R52, R66, R47, 0x3 ;  /* 0x0000002f42347211 */ /* 0x000fe200078e18ff */
[----:B------:R-:W-:Y:S01]  /*21b0*/  IMAD R43, R4, 0x1c, R43 ;  /* 0x0000001c042b7824 */ /* 0x000fe200078e022b */
[----:B------:R-:W-:Y:S01]  /*21c0*/  P2R R98, PR, RZ, 0x40 ;  /* 0x00000040ff627803 */ /* 0x000fe20000000000 */
[----:B------:R-:W-:-:S02]  /*21d0*/  IMAD R135, R70, 0xc40, R135 ;  /* 0x00000c4046877824 */ /* 0x000fc400078e0287 */
[----:B------:R-:W-:Y:S01]  /*21e0*/  IMAD R39, R51, 0x38, R40 ;  /* 0x0000003833277824 */ /* 0x000fe200078e0228 */
[----:B------:R-:W-:Y:S01]  /*21f0*/  LEA R51, R66, R45, 0x3 ;  /* 0x0000002d42337211 */ /* 0x000fe200078e18ff */
[----:B------:R-:W-:Y:S01]  /*2200*/  IMAD R41, R65, 0x38, R44 ;  /* 0x0000003841297824 */ /* 0x000fe200078e022c */
[----:B------:R-:W-:Y:S01]  /*2210*/  CS2R R70, SRZ ;  /* 0x0000000000467805 */ /* 0x000fe2000001ff00 */
[----:B------:R-:W-:Y:S01]  /*2220*/  IMAD R145, R72, 0xc40, R145 ;  /* 0x00000c4048917824 */ /* 0x000fe200078e0291 */
[----:B------:R-:W-:Y:S01]  /*2230*/  ISETP.LT.OR P6, PT, R51, 0x1, !P5 ;  /* 0x000000013300780c */ /* 0x000fe20006fc1670 */
[----:B------:R-:W-:Y:S01]  /*2240*/  IMAD R40, R61, 0x38, R42 ;  /* 0x000000383d287824 */ /* 0x000fe200078e022a */
[----:B------:R-:W-:Y:S01]  /*2250*/  ISETP.LT.OR P5, PT, R52, 0x1, !P4 ;  /* 0x000000013400780c */ /* 0x000fe200067a1670 */
[C---:B------:R-:W-:Y:S01]  /*2260*/  IMAD R44, R66.reuse, 0x1c0, R125 ;  /* 0x000001c0422c7824 */ /* 0x040fe200078e027d */
[----:B------:R-:W-:Y:S01]  /*2270*/  HFMA2.MMA R51, -RZ, RZ, 0, 0 ;  /* 0x00000000ff337435 */ /* 0x000fe200000001ff */
[C---:B------:R-:W-:Y:S01]  /*2280*/  IMAD R42, R66.reuse, 0x1c0, R119 ;  /* 0x000001c0422a7824 */ /* 0x040fe200078e0277 */
[----:B------:R-:W-:Y:S01]  /*2290*/  CS2R R64, SRZ ;  /* 0x0000000000407805 */ /* 0x000fe2000001ff00 */
[----:B------:R-:W-:Y:S01]  /*22a0*/  IMAD R46, R66, 0x1c0, R67 ;  /* 0x000001c0422e7824 */ /* 0x000fe200078e0243 */
[----:B------:R-:W-:Y:S01]  /*22b0*/  CS2R R72, SRZ ;  /* 0x0000000000487805 */ /* 0x000fe2000001ff00 */
[----:B------:R-:W-:-:S02]  /*22c0*/  IMAD R7, R94, 0x480, R113 ;  /* 0x000004805e077824 */ /* 0x000fc400078e0271 */
[----:B------:R-:W-:Y:S02]  /*22d0*/  IMAD R48, R66, 0x1c0, R69 ;  /* 0x000001c042307824 */ /* 0x000fe400078e0245 */
[----:B------:R-:W-:Y:S01]  /*22e0*/  IMAD R123, R123, -0x1d, R17 ;  /* 0xffffffe37b7b7824 */ /* 0x000fe200078e0211 */
[----:B------:R-:W-:Y:S01]  /*22f0*/  CS2R R68, SRZ ;  /* 0x0000000000447805 */ /* 0x000fe2000001ff00 */
[----:B------:R-:W-:Y:S01]  /*2300*/  IMAD R53, R4, 0x1c, R143 ;  /* 0x0000001c04357824 */ /* 0x000fe200078e028f */
[----:B------:R-:W-:Y:S01]  /*2310*/  IADD3 R143, R6, R143, RZ ;  /* 0x0000008f068f7210 */ /* 0x000fe20007ffe0ff */
[C---:B------:R-:W-:Y:S02]  /*2320*/  IMAD R94, R66.reuse, 0x1c0, R43 ;  /* 0x000001c0425e7824 */ /* 0x040fe400078e022b */
[C---:B------:R-:W-:Y:S02]  /*2330*/  IMAD R50, R66.reuse, 0x1c0, R135 ;  /* 0x000001c042327824 */ /* 0x040fe400078e0287 */
[----:B------:R-:W-:Y:S01]  /*2340*/  IMAD R54, R66, 0x1c0, R145 ;  /* 0x000001c042367824 */ /* 0x000fe200078e0291 */
[----:B------:R-:W-:Y:S01]  /*2350*/  IADD3 R94, R94, -0x39, RZ ;  /* 0xffffffc75e5e7810 */ /* 0x000fe20007ffe0ff */
[----:B------:R-:W-:-:S02]  /*2360*/  IMAD R43, R47, 0x38, R44 ;  /* 0x000000382f2b7824 */ /* 0x000fc400078e022c */
[----:B------:R-:W-:Y:S02]  /*2370*/  IMAD R42, R45, 0x38, R42 ;  /* 0x000000382d2a7824 */ /* 0x000fe400078e022a */
[----:B------:R-:W-:Y:S01]  /*2380*/  IMAD R44, R55, 0x38, R46 ;  /* 0x00000038372c7824 */ /* 0x000fe200078e022e */
[C---:B------:R-:W-:Y:S01]  /*2390*/  LEA R55, R66.reuse, R55, 0x3 ;  /* 0x0000003742377211 */ /* 0x040fe200078e18ff */
[----:B------:R-:W-:Y:S01]  /*23a0*/  IMAD R45, R57, 0x38, R48 ;  /* 0x00000038392d7824 */ /* 0x000fe200078e0230 */
[----:B------:R-:W-:Y:S01]  /*23b0*/  LEA R57, R66, R57, 0x3 ;  /* 0x0000003942397211 */ /* 0x000fe200078e18ff */
[----:B------:R-:W-:Y:S01]  /*23c0*/  IMAD R112, R4, 0x1c, R123 ;  /* 0x0000001c04707824 */ /* 0x000fe200078e027b */
[----:B------:R-:W-:Y:S01]  /*23d0*/  IADD3 R123, R123, R6, RZ ;  /* 0x000000067b7b7210 */ /* 0x000fe20007ffe0ff */
[----:B------:R-:W-:Y:S01]  /*23e0*/  IMAD R46, R59, 0x38, R50 ;  /* 0x000000383b2e7824 */ /* 0x000fe200078e0232 */
[C---:B------:R-:W-:Y:S01]  /*23f0*/  LEA R59, R66.reuse, R59, 0x3 ;  /* 0x0000003b423b7211 */ /* 0x040fe200078e18ff */
[C---:B------:R-:W-:Y:S01]  /*2400*/  IMAD R38, R66.reuse, 0x1c0, R127 ;  /* 0x000001c042267824 */ /* 0x040fe200078e027f */
[----:B------:R-:W-:Y:S01]  /*2410*/  ISETP.LT.OR P4, PT, R55, 0x1, !P3 ;  /* 0x000000013700780c */ /* 0x000fe20005f81670 */
[----:B------:R-:W-:Y:S01]  /*2420*/  IMAD R47, R63, 0x38, R54 ;  /* 0x000000383f2f7824 */ /* 0x000fe200078e0236 */
[----:B------:R-:W-:Y:S01]  /*2430*/  LEA R63, R66, R63, 0x3 ;  /* 0x0000003f423f7211 */ /* 0x000fe200078e18ff */
[----:B------:R-:W-:Y:S01]  /*2440*/  IMAD R143, R74, 0xc40, R143 ;  /* 0x00000c404a8f7824 */ /* 0x000fe200078e028f */
[----:B------:R-:W-:Y:S01]  /*2450*/  ISETP.LT.OR P3, PT, R57, 0x1, !P2 ;  /* 0x000000013900780c */ /* 0x000fe20005761670 */
[----:B------:R-:W-:Y:S01]  /*2460*/  IMAD R77, R77, 0xc40, R118 ;  /* 0x00000c404d4d7824 */ /* 0x000fe200078e0276 */
[----:B------:R-:W-:Y:S01]  /*2470*/  ISETP.LT.OR P2, PT, R59, 0x1, !P1 ;  /* 0x000000013b00780c */ /* 0x000fe20004f41670 */
[----:B------:R-:W-:Y:S01]  /*2480*/  IMAD R38, R49, 0x38, R38 ;  /* 0x0000003831267824 */ /* 0x000fe200078e0226 */
[----:B------:R-:W-:Y:S01]  /*2490*/  ISETP.LT.OR P1, PT, R63, 0x1, !P0 ;  /* 0x000000013f00780c */ /* 0x000fe20004721670 */
[C---:B------:R-:W-:Y:S01]  /*24a0*/  IMAD R35, R66.reuse, 0x1c0, R123 ;  /* 0x000001c042237824 */ /* 0x040fe200078e027b */
[----:B------:R-:W-:Y:S01]  /*24b0*/  ISETP.GE.AND P0, PT, R53, 0x1, PT ;  /* 0x000000013500780c */ /* 0x000fe20003f06270 */
[C---:B------:R-:W-:Y:S01]  /*24c0*/  IMAD R117, R66.reuse, 0x1c0, R117 ;  /* 0x000001c042757824 */ /* 0x040fe200078e0275 */
[----:B------:R-:W-:Y:S01]  /*24d0*/  P2R R100, PR, RZ, 0x10 ;  /* 0x00000010ff647803 */ /* 0x000fe20000000000 */
[C---:B------:R-:W-:Y:S01]  /*24e0*/  IMAD R56, R66.reuse, 0x1c0, R143 ;  /* 0x000001c042387824 */ /* 0x040fe200078e028f */
[----:B------:R-:W-:Y:S01]  /*24f0*/  P2R R102, PR, RZ, 0x4 ;  /* 0x00000004ff667803 */ /* 0x000fe20000000000 */
[C---:B------:R-:W-:Y:S01]  /*2500*/  IMAD R49, R66.reuse, 0x1c0, R79 ;  /* 0x000001c042317824 */ /* 0x040fe200078e024f */
[----:B------:R-:W-:Y:S01]  /*2510*/  P2R R104, PR, RZ, 0x2 ;  /* 0x00000002ff687803 */ /* 0x000fe20000000000 */
[C---:B------:R-:W-:Y:S01]  /*2520*/  IMAD R77, R66.reuse, 0x1c0, R77 ;  /* 0x000001c0424d7824 */ /* 0x040fe200078e024d */
[----:B------:R-:W-:Y:S01]  /*2530*/  LEA R66, R66, R75, 0x3 ;  /* 0x0000004b42427211 */ /* 0x000fe200078e18ff */
[----:B------:R-:W-:Y:S01]  /*2540*/  IMAD R5, R96, 0x480, R115 ;  /* 0x0000048060057824 */ /* 0x000fe200078e0273 */
[----:B------:R-:W-:Y:S01]  /*2550*/  P2R R96, PR, RZ, 0x40 ;  /* 0x00000040ff607803 */ /* 0x000fe20000000000 */
[----:B------:R-:W-:Y:S01]  /*2560*/  IMAD R105, R4, 0x1c, R149 ;  /* 0x0000001c04697824 */ /* 0x000fe200078e0295 */
[----:B------:R-:W-:Y:S01]  /*2570*/  ISETP.GE.AND P6, PT, R112, 0x1, PT ;  /* 0x000000017000780c */ /* 0x000fe20003fc6270 */
[--C-:B------:R-:W-:Y:S01]  /*2580*/  IMAD R11, R90, 0x480, R101.reuse ;  /* 0x000004805a0b7824 */ /* 0x100fe200078e0265 */
[----:B------:R-:W-:Y:S01]  /*2590*/  ISETP.LT.OR P0, PT, R66, 0x1, !P0 ;  /* 0x000000014200780c */ /* 0x000fe20004701670 */
[----:B------:R-:W-:Y:S01]  /*25a0*/  IMAD R13, R89, 0x480, R101 ;  /* 0x00000480590d7824 */ /* 0x000fe200078e0265 */
[----:B------:R-:W-:Y:S01]  /*25b0*/  P2R R101, PR, RZ, 0x8 ;  /* 0x00000008ff657803 */ /* 0x000fe20000000000 */
[----:B------:R-:W-:Y:S01]  /*25c0*/  IMAD R6, R95, 0x480, R115 ;  /* 0x000004805f067824 */ /* 0x000fe200078e0273 */
[----:B------:R-:W-:Y:S01]  /*25d0*/  ISETP.GE.AND P3, PT, R106, 0x1, PT ;  /* 0x000000016a00780c */ /* 0x000fe20003f66270 */
[--C-:B------:R-:W-:Y:S01]  /*25e0*/  IMAD R15, R88, 0x480, R19.reuse ;  /* 0x00000480580f7824 */ /* 0x100fe200078e0213 */
[----:B------:R-:W-:Y:S01]  /*25f0*/  P2R R95, PR, RZ, 0x40 ;  /* 0x00000040ff5f7803 */ /* 0x000fe20000000000 */
[--C-:B------:R-:W-:Y:S01]  /*2600*/  IMAD R16, R16, 0x480, R19.reuse ;  /* 0x0000048010107824 */ /* 0x100fe200078e0213 */
[----:B------:R-:W-:Y:S01]  /*2610*/  ISETP.GE.AND P6, PT, R105, 0x1, PT ;  /* 0x000000016900780c */ /* 0x000fe20003fc6270 */
[--C-:B------:R-:W-:Y:S01]  /*2620*/  IMAD R17, R87, 0x480, R19.reuse ;  /* 0x0000048057117824 */ /* 0x100fe200078e0213 */
[----:B------:R-:W-:Y:S01]  /*2630*/  CS2R R52, SRZ ;  /* 0x0000000000347805 */ /* 0x000fe2000001ff00 */
[----:B------:R-:W-:Y:S01]  /*2640*/  IMAD R18, R18, 0x480, R19 ;  /* 0x0000048012127824 */ /* 0x000fe200078e0213 */
[----:B------:R-:W-:Y:S01]  /*2650*/  CS2R R54, SRZ ;  /* 0x0000000000367805 */ /* 0x000fe2000001ff00 */
[C---:B------:R-:W-:Y:S01]  /*2660*/  IMAD R109, R4.reuse, 0x1c, R139 ;  /* 0x0000001c046d7824 */ /* 0x040fe200078e028b */
[----:B------:R-:W-:Y:S01]  /*2670*/  CS2R R62, SRZ ;  /* 0x00000000003e7805 */ /* 0x000fe2000001ff00 */
[C---:B------:R-:W-:Y:S01]  /*2680*/  IMAD R110, R4.reuse, 0x1c, R137 ;  /* 0x0000001c046e7824 */ /* 0x040fe200078e0289 */
[----:B------:R-:W-:Y:S01]  /*2690*/  CS2R R66, SRZ ;  /* 0x0000000000427805 */ /* 0x000fe2000001ff00 */
[----:B------:R-:W-:Y:S01]  /*26a0*/  IMAD R111, R4, 0x1c, R147 ;  /* 0x0000001c046f7824 */ /* 0x000fe200078e0293 */
[----:B------:R-:W-:Y:S01]  /*26b0*/  ISETP.GE.AND P1, PT, R107, 0x1, PT ;  /* 0x000000016b00780c */ /* 0x000fe20003f26270 */
[--C-:B------:R-:W-:Y:S01]  /*26c0*/  IMAD R19, R86, 0x480, R23.reuse ;  /* 0x0000048056137824 */ /* 0x100fe200078e0217 */
[----:B------:R-:W-:Y:S01]  /*26d0*/  ISETP.GE.AND P2, PT, R108, 0x1, PT ;  /* 0x000000016c00780c */ /* 0x000fe20003f46270 */
[--C-:B------:R-:W-:Y:S01]  /*26e0*/  IMAD R20, R20, 0x480, R23.reuse ;  /* 0x0000048014147824 */ /* 0x100fe200078e0217 */
[----:B------:R-:W-:Y:S01]  /*26f0*/  ISETP.GE.AND P4, PT, R110, 0x1, PT ;  /* 0x000000016e00780c */ /* 0x000fe20003f86270 */
[--C-:B------:R-:W-:Y:S01]  /*2700*/  IMAD R21, R85, 0x480, R23.reuse ;  /* 0x0000048055157824 */ /* 0x100fe200078e0217 */
[----:B------:R-:W-:Y:S01]  /*2710*/  P2R R105, PR, RZ, 0x40 ;  /* 0x00000040ff697803 */ /* 0x000fe20000000000 */
[----:B------:R-:W-:-:S02]  /*2720*/  IMAD R22, R22, 0x480, R23 ;  /* 0x0000048016167824 */ /* 0x000fc400078e0217 */
[--C-:B------:R-:W-:Y:S02]  /*2730*/  IMAD R23, R83, 0x480, R103.reuse ;  /* 0x0000048053177824 */ /* 0x100fe400078e0267 */
[----:B------:R-:W-:Y:S01]  /*2740*/  IMAD R25, R82, 0x480, R103 ;  /* 0x0000048052197824 */ /* 0x000fe200078e0267 */
[----:B------:R-:W-:Y:S01]  /*2750*/  P2R R103, PR, RZ, 0x1 ;  /* 0x00000001ff677803 */ /* 0x000fe20000000000 */
[----:B------:R-:W-:Y:S01]  /*2760*/  IMAD R4, R97, 0x480, R115 ;  /* 0x0000048061047824 */ /* 0x000fe200078e0273 */
[----:B------:R-:W-:Y:S01]  /*2770*/  ISETP.GE.AND P0, PT, R99, 0x1, PT ;  /* 0x000000016300780c */ /* 0x000fe20003f06270 */
[----:B------:R-:W-:Y:S01]  /*2780*/  IMAD R10, R91, 0x480, R113 ;  /* 0x000004805b0a7824 */ /* 0x000fe200078e0271 */
[----:B------:R-:W-:Y:S01]  /*2790*/  P2R R97, PR, RZ, 0x20 ;  /* 0x00000020ff617803 */ /* 0x000fe20000000000 */
[----:B------:R-:W-:Y:S01]  /*27a0*/  IMAD R48, R75, 0x38, R56 ;  /* 0x000000384b307824 */ /* 0x000fe200078e0238 */
[----:B------:R-:W-:Y:S01]  /*27b0*/  P2R R99, PR, RZ, 0x8 ;  /* 0x00000008ff637803 */ /* 0x000fe20000000000 */
[----:B------:R-:W-:Y:S01]  /*27c0*/  IMAD R49, R58, 0x38, R49 ;  /* 0x000000383a317824 */ /* 0x000fe200078e0231 */
[----:B------:R-:W-:Y:S01]  /*27d0*/  CS2R R56, SRZ ;  /* 0x0000000000387805 */ /* 0x000fe2000001ff00 */
[----:B------:R-:W-:Y:S01]  /*27e0*/  IMAD R50, R60, 0x38, R77 ;  /* 0x000000383c327824 */ /* 0x000fe200078e024d */
[----:B------:R-:W-:Y:S01]  /*27f0*/  CS2R R58, SRZ ;  /* 0x00000000003a7805 */ /* 0x000fe2000001ff00 */
[--C-:B------:R-:W-:Y:S01]  /*2800*/  IMAD R8, R93, 0x480, R113.reuse ;  /* 0x000004805d087824 */ /* 0x100fe200078e0271 */
[----:B------:R-:W-:Y:S01]  /*2810*/  CS2R R60, SRZ ;  /* 0x00000000003c7805 */ /* 0x000fe2000001ff00 */
[----:B------:R-:W-:Y:S01]  /*2820*/  IMAD R9, R92, 0x480, R113 ;  /* 0x000004805c097824 */ /* 0x000fe200078e0271 */
[----:B------:R-:W-:Y:S01]  /*2830*/  CS2R R74, SRZ ;  /* 0x00000000004a7805 */ /* 0x000fe2000001ff00 */
[----:B------:R-:W-:Y:S01]  /*2840*/  IMAD R35, R84, 0x38, R35 ;  /* 0x0000003854237824 */ /* 0x000fe200078e0223 */
[----:B------:R-:W-:Y:S01]  /*2850*/  CS2R R76, SRZ ;  /* 0x00000000004c7805 */ /* 0x000fe2000001ff00 */
[----:B------:R-:W-:Y:S01]  /*2860*/  IMAD R36, R36, 0x38, R117 ;  /* 0x0000003824247824 */ /* 0x000fe200078e0275 */
[----:B------:R-:W-:Y:S01]  /*2870*/  CS2R R90, SRZ ;  /* 0x00000000005a7805 */ /* 0x000fe2000001ff00 */
[----:B------:R-:W-:-:S02]  /*2880*/  ISETP.GE.AND P3, PT, R109, 0x1, PT ;  /* 0x000000016d00780c */ /* 0x000fc40003f66270 */
[----:B------:R-:W-:-:S02]  /*2890*/  ISETP.GE.AND P5, PT, R111, 0x1, PT ;  /* 0x000000016f00780c */ /* 0x000fc40003fa6270 */
.L_x_7:
[----:B------:R-:W-:Y:S02]  /*28a0*/  P2R R109, PR, RZ, 0x8 ;  /* 0x00000008ff6d7803 */ /* 0x000fe40000000000 */
[----:B------:R-:W-:Y:S02]  /*28b0*/  P2R R93, PR, RZ, 0x4 ;  /* 0x00000004ff5d7803 */ /* 0x000fe40000000000 */
[----:B------:R-:W-:Y:S02]  /*28c0*/  P2R R113, PR, RZ, 0x20 ;  /* 0x00000020ff717803 */ /* 0x000fe40000000000 */
[----:B------:R-:W-:Y:S02]  /*28d0*/  MOV R88, RZ ;  /* 0x000000ff00587202 */ /* 0x000fe40000000f00 */
[----:B------:R-:W-:Y:S02]  /*28e0*/  P2R R107, PR, RZ, 0x1 ;  /* 0x00000001ff6b7803 */ /* 0x000fe40000000000 */
[----:B------:R-:W-:-:S02]  /*28f0*/  ISETP.NE.AND P6, PT, R97, RZ, PT ;  /* 0x000000ff6100720c */ /* 0x000fc40003fc5270 */
[----:B------:R-:W-:Y:S02]  /*2900*/  MOV R108, RZ ;  /* 0x000000ff006c7202 */ /* 0x000fe40000000f00 */
[----:B------:R-:W-:Y:S01]  /*2910*/  P2R R111, PR, RZ, 0x10 ;  /* 0x00000010ff6f7803 */ /* 0x000fe20000000000 */
[----:B------:R-:W-:Y:S01]  /*2920*/  @P1 IMAD R86, R51, 0x6200, R38 ;  /* 0x0000620033561824 */ /* 0x000fe200078e0226 */
[----:B------:R-:W-:Y:S01]  /*2930*/  ISETP.NE.AND P3, PT, R98, RZ, PT ;  /* 0x000000ff6200720c */ /* 0x000fe20003f65270 */
[----:B------:R-:W-:Y:S06]  /*2940*/  BAR.SYNC 0x0 ;  /* 0x0000000000007b1d */ /* 0x000fec0000000000 */
[----:B------:R-:W-:-:S02]  /*2950*/  ISETP.NE.AND P2, PT, R95, RZ, PT ;  /* 0x000000ff5f00720c */ /* 0x000fc40003f45270 */
[----:B------:R-:W-:Y:S02]  /*2960*/  ISETP.NE.AND P5, PT, R99, RZ, PT ;  /* 0x000000ff6300720c */ /* 0x000fe40003fa5270 */
[----:B------:R-:W-:Y:S02]  /*2970*/  ISETP.NE.AND P0, PT, R96, RZ, PT ;  /* 0x000000ff6000720c */ /* 0x000fe40003f05270 */
[----:B------:R-:W-:Y:S01]  /*2980*/  @!P3 MOV R79, 0x4 ;  /* 0x00000004004fb802 */ /* 0x000fe20000000f00 */
[----:B------:R-:W-:-:S04]  /*2990*/  @!P3 IMAD R78, R51, 0x6200, R94 ;  /* 0x00006200334eb824 */ /* 0x000fc800078e025e */
[----:B------:R-:W-:Y:S02]  /*29a0*/  @!P3 IMAD.WIDE R78, R78, R79, c[0x0][0x160] ;  /* 0x000058004e4eb625 */ /* 0x000fe400078e024f */
[----:B------:R-:W-:Y:S02]  /*29b0*/  @P2 MOV R83, 0x4 ;  /* 0x0000000400532802 */ /* 0x000fe40000000f00 */
[C---:B------:R-:W-:Y:S01]  /*29c0*/  @P2 IMAD R80, R51.reuse, 0x6200, R35 ;  /* 0x0000620033502824 */ /* 0x040fe200078e0223 */
[----:B------:R-:W-:Y:S01]  /*29d0*/  @P5 MOV R85, 0x4 ;  /* 0x0000000400555802 */ /* 0x000fe20000000f00 */
[C---:B------:R-:W-:Y:S01]  /*29e0*/  @P5 IMAD R82, R51.reuse, 0x6200, R37 ;  /* 0x0000620033525824 */ /* 0x040fe200078e0225 */
[----:B------:R0:W2:Y:S01]  /*29f0*/  @!P3 LDG.E.CONSTANT R88, [R78.64] ;  /* 0x000000044e58b981 */ /* 0x0000a2000c1e9900 */
[----:B------:R-:W-:Y:S01]  /*2a00*/  ISETP.NE.AND P3, PT, R100, RZ, PT ;  /* 0x000000ff6400720c */ /* 0x000fe20003f65270 */
[----:B------:R-:W-:Y:S01]  /*2a10*/  @!P6 IMAD R84, R51, 0x6200, R43 ;  /* 0x000062003354e824 */ /* 0x000fe200078e022b */
[----:B------:R-:W-:Y:S01]  /*2a20*/  ISETP.NE.AND P4, PT, R101, RZ, PT ;  /* 0x000000ff6500720c */ /* 0x000fe20003f85270 */
[----:B------:R-:W-:Y:S01]  /*2a30*/  @!P0 IMAD R81, R51, 0x6200, R42 ;  /* 0x0000620033518824 */ /* 0x000fe200078e022a */
[----:B------:R-:W-:-:S02]  /*2a40*/  @!P6 MOV R87, 0x4 ;  /* 0x000000040057e802 */ /* 0x000fc40000000f00 */
[----:B------:R-:W-:Y:S02]  /*2a50*/  @!P0 MOV R114, 0x4 ;  /* 0x0000000400728802 */ /* 0x000fe40000000f00 */
[----:B------:R-:W-:Y:S01]  /*2a60*/  @P1 MOV R89, 0x4 ;  /* 0x0000000400591802 */ /* 0x000fe20000000f00 */
[----:B0-----:R-:W-:Y:S01]  /*2a70*/  @P2 IMAD.WIDE R78, R80, R83, c[0x0][0x160] ;  /* 0x00005800504e2625 */ /* 0x001fe200078e0253 */
[----:B------:R-:W-:Y:S02]  /*2a80*/  MOV R110, RZ ;  /* 0x000000ff006e7202 */ /* 0x000fe40000000f00 */
[----:B------:R-:W-:Y:S01]  /*2a90*/  MOV R92, RZ ;  /* 0x000000ff005c7202 */ /* 0x000fe20000000f00 */
[----:B------:R-:W-:Y:S01]  /*2aa0*/  @P5 IMAD.WIDE R82, R82, R85, c[0x0][0x160] ;  /* 0x0000580052525625 */ /* 0x000fe200078e0255 */
[----:B------:R-:W-:Y:S02]  /*2ab0*/  MOV R112, RZ ;  /* 0x000000ff00707202 */ /* 0x000fe40000000f00 */
[----:B------:R-:W-:Y:S01]  /*2ac0*/  MOV R106, RZ ;  /* 0x000000ff006a7202 */ /* 0x000fe20000000f00 */
[----:B------:R-:W-:Y:S01]  /*2ad0*/  @!P6 IMAD.WIDE R84, R84, R87, c[0x0][0x160] ;  /* 0x000058005454e625 */ /* 0x000fe200078e0257 */
[----:B------:R0:W3:Y:S01]  /*2ae0*/  @P5 LDG.E.CONSTANT R108, [R82.64] ;  /* 0x00000004526c5981 */ /* 0x0000e2000c1e9900 */
[----:B------:R-:W-:-:S02]  /*2af0*/  ISETP.NE.AND P5, PT, R102, RZ, PT ;  /* 0x000000ff6600720c */ /* 0x000fc40003fa5270 */
[----:B------:R-:W-:Y:S01]  /*2b00*/  @!P0 IMAD.WIDE R80, R81, R114, c[0x0][0x160] ;  /* 0x0000580051508625 */ /* 0x000fe200078e0272 */
[----:B------:R-:W-:Y:S01]  /*2b10*/  @!P3 MOV R124, 0x4 ;  /* 0x00000004007cb802 */ /* 0x000fe20000000f00 */
[----:B------:R1:W4:Y:S02]  /*2b20*/  @P2 LDG.E.CONSTANT R112, [R78.64] ;  /* 0x000000044e702981 */ /* 0x000324000c1e9900 */
[----:B------:R-:W-:Y:S01]  /*2b30*/  @P1 IMAD.WIDE R86, R86, R89, c[0x0][0x160] ;  /* 0x0000580056561625 */ /* 0x000fe200078e0259 */
[----:B------:R-:W-:Y:S01]  /*2b40*/  @!P4 MOV R128, 0x4 ;  /* 0x000000040080c802 */ /* 0x000fe20000000f00 */
[----:B------:R5:W4:Y:S01]  /*2b50*/  @!P0 LDG.E.CONSTANT R110, [R80.64] ;  /* 0x00000004506e8981 */ /* 0x000b22000c1e9900 */
[----:B------:R-:W-:Y:S01]  /*2b60*/  ISETP.NE.AND P0, PT, R107, RZ, PT ;  /* 0x000000ff6b00720c */ /* 0x000fe20003f05270 */
[C---:B------:R-:W-:Y:S02]  /*2b70*/  @!P3 IMAD R89, R51.reuse, 0x6200, R44 ;  /* 0x000062003359b824 */ /* 0x040fe400078e022c */
[----:B------:R0:W4:Y:S01]  /*2b80*/  @P1 LDG.E.CONSTANT R92, [R86.64] ;  /* 0x00000004565c1981 */ /* 0x000122000c1e9900 */
[----:B------:R-:W-:Y:S01]  /*2b90*/  @!P4 IMAD R107, R51, 0x6200, R45 ;  /* 0x00006200336bc824 */ /* 0x000fe200078e022d */
[----:B------:R-:W-:Y:S01]  /*2ba0*/  MOV R114, RZ ;  /* 0x000000ff00727202 */ /* 0x000fe20000000f00 */
[----:B-1----:R-:W-:Y:S01]  /*2bb0*/  @!P3 IMAD.WIDE R78, R89, R124, c[0x0][0x160] ;  /* 0x00005800594eb625 */ /* 0x002fe200078e027c */
[----:B------:R-:W-:Y:S01]  /*2bc0*/  MOV R118, RZ ;  /* 0x000000ff00767202 */ /* 0x000fe20000000f00 */
[----:B------:R1:W4:Y:S01]  /*2bd0*/  @!P6 LDG.E.CONSTANT R106, [R84.64] ;  /* 0x00000004546ae981 */ /* 0x000322000c1e9900 */
[----:B------:R-:W-:-:S02]  /*2be0*/  MOV R122, RZ ;  /* 0x000000ff007a7202 */ /* 0x000fc40000000f00 */
[----:B0-----:R-:W-:Y:S01]  /*2bf0*/  @!P5 MOV R87, 0x4 ;  /* 0x000000040057d802 */ /* 0x001fe20000000f00 */
[----:B------:R-:W-:Y:S01]  /*2c00*/  @!P5 IMAD R86, R51, 0x6200, R46 ;  /* 0x000062003356d824 */ /* 0x000fe200078e022e */
[----:B------:R-:W-:Y:S01]  /*2c10*/  ISETP.NE.AND P2, PT, R93, RZ, PT ;  /* 0x000000ff5d00720c */ /* 0x000fe20003f45270 */
[----:B------:R-:W-:Y:S01]  /*2c20*/  @!P4 IMAD.WIDE R82, R107, R128, c[0x0][0x160] ;  /* 0x000058006b52c625 */ /* 0x000fe200078e0280 */
[----:B------:R-:W-:Y:S01]  /*2c30*/  P2R R115, PR, RZ, 0x2 ;  /* 0x00000002ff737803 */ /* 0x000fe20000000000 */
[----:B------:R0:W4:Y:S02]  /*2c40*/  @!P3 LDG.E.CONSTANT R114, [R78.64] ;  /* 0x000000044e72b981 */ /* 0x000124000c1e9900 */
[----:B------:R-:W-:Y:S01]  /*2c50*/  @!P5 IMAD.WIDE R86, R86, R87, c[0x0][0x160] ;  /* 0x000058005656d625 */ /* 0x000fe200078e0257 */
[----:B------:R-:W-:Y:S01]  /*2c60*/  ISETP.NE.AND P6, PT, R103, RZ, PT ;  /* 0x000000ff6700720c */ /* 0x000fe20003fc5270 */
[----:B------:R0:W4:Y:S01]  /*2c70*/  @!P4 LDG.E.CONSTANT R118, [R82.64] ;  /* 0x000000045276c981 */ /* 0x000122000c1e9900 */
[----:B------:R-:W-:-:S02]  /*2c80*/  ISETP.NE.AND P1, PT, R104, RZ, PT ;  /* 0x000000ff6800720c */ /* 0x000fc40003f25270 */
[----:B------:R-:W-:Y:S01]  /*2c90*/  ISETP.NE.AND P3, PT, R109, RZ, PT ;  /* 0x000000ff6d00720c */ /* 0x000fe20003f65270 */
[----:B------:R0:W4:Y:S01]  /*2ca0*/  @!P5 LDG.E.CONSTANT R122, [R86.64] ;  /* 0x00000004567ad981 */ /* 0x000122000c1e9900 */
[----:B------:R-:W-:Y:S02]  /*2cb0*/  ISETP.NE.AND P4, PT, R111, RZ, PT ;  /* 0x000000ff6f00720c */ /* 0x000fe40003f85270 */
[----:B------:R-:W-:Y:S01]  /*2cc0*/  ISETP.NE.AND P5, PT, R113, RZ, PT ;  /* 0x000000ff7100720c */ /* 0x000fe20003fa5270 */
[C---:B-1----:R-:W-:Y:S01]  /*2cd0*/  @P0 IMAD R84, R51.reuse, 0x6200, R36 ;  /* 0x0000620033540824 */ /* 0x042fe200078e0224 */
[----:B------:R-:W-:Y:S02]  /*2ce0*/  @P0 MOV R85, 0x4 ;  /* 0x0000000400550802 */ /* 0x000fe40000000f00 */
[----:B------:R-:W-:Y:S01]  /*2cf0*/  MOV R120, RZ ;  /* 0x000000ff00787202 */ /* 0x000fe20000000f00 */
[----:B------:R-:W-:Y:S01]  /*2d00*/  @P2 IMAD R93, R51, 0x6200, R39 ;  /* 0x00006200335d2824 */ /* 0x000fe200078e0227 */
[----:B------:R-:W-:Y:S01]  /*2d10*/  @P2 MOV R126, 0x4 ;  /* 0x00000004007e2802 */ /* 0x000fe20000000f00 */
[----:B------:R-:W-:Y:S01]  /*2d20*/  @P0 IMAD.WIDE R84, R84, R85, c[0x0][0x160] ;  /* 0x0000580054540625 */ /* 0x000fe200078e0255 */
[----:B------:R-:W-:-:S02]  /*2d30*/  MOV R116, RZ ;  /* 0x000000ff00747202 */ /* 0x000fc40000000f00 */
[----:B------:R-:W-:Y:S01]  /*2d40*/  @P3 MOV R134, 0x4 ;  /* 0x0000000400863802 */ /* 0x000fe20000000f00 */
[----:B-----5:R-:W-:Y:S01]  /*2d50*/  @P2 IMAD.WIDE R80, R93, R126, c[0x0][0x160] ;  /* 0x000058005d502625 */ /* 0x020fe200078e027e */
[----:B------:R1:W5:Y:S01]  /*2d60*/  @P0 LDG.E.CONSTANT R120, [R84.64] ;  /* 0x0000000454780981 */ /* 0x000362000c1e9900 */
[----:B------:R-:W-:Y:S02]  /*2d70*/  @!P1 MOV R136, 0x4 ;  /* 0x0000000400889802 */ /* 0x000fe40000000f00 */
[----:B------:R-:W-:Y:S01]  /*2d80*/  @P4 MOV R138, 0x4 ;  /* 0x00000004008a4802 */ /* 0x000fe20000000f00 */
[C---:B------:R-:W-:Y:S01]  /*2d90*/  @P3 IMAD R89, R51.reuse, 0x6200, R40 ;  /* 0x0000620033593824 */ /* 0x040fe200078e0228 */
[----:B0-----:R-:W-:Y:S01]  /*2da0*/  @P5 MOV R87, 0x4 ;  /* 0x0000000400575802 */ /* 0x001fe20000000f00 */
[C---:B------:R-:W-:Y:S01]  /*2db0*/  @!P1 IMAD R93, R51.reuse, 0x6200, R47 ;  /* 0x00006200335d9824 */ /* 0x040fe200078e022f */
[----:B------:R0:W5:Y:S01]  /*2dc0*/  @P2 LDG.E.CONSTANT R116, [R80.64] ;  /* 0x0000000450742981 */ /* 0x000162000c1e9900 */
[C---:B------:R-:W-:Y:S01]  /*2dd0*/  @P4 IMAD R107, R51.reuse, 0x6200, R41 ;  /* 0x00006200336b4824 */ /* 0x040fe200078e0229 */
[----:B-1----:R-:W-:Y:S01]  /*2de0*/  @!P6 MOV R85, 0x4 ;  /* 0x000000040055e802 */ /* 0x002fe20000000f00 */
[----:B------:R-:W-:-:S02]  /*2df0*/  @!P6 IMAD R84, R51, 0x6200, R48 ;  /* 0x000062003354e824 */ /* 0x000fc400078e0230 */
[----:B------:R-:W-:Y:S01]  /*2e00*/  @P5 IMAD R86, R51, 0x6200, R49 ;  /* 0x0000620033565824 */ /* 0x000fe200078e0231 */
[----:B------:R-:W-:Y:S01]  /*2e10*/  MOV R124, RZ ;  /* 0x000000ff007c7202 */ /* 0x000fe20000000f00 */
[----:B------:R-:W-:Y:S01]  /*2e20*/  @P3 IMAD.WIDE R78, R89, R134, c[0x0][0x160] ;  /* 0x00005800594e3625 */ /* 0x000fe200078e0286 */
[----:B------:R-:W-:Y:S02]  /*2e30*/  MOV R126, RZ ;  /* 0x000000ff007e7202 */ /* 0x000fe40000000f00 */
[----:B------:R-:W-:Y:S01]  /*2e40*/  MOV R128, RZ ;  /* 0x000000ff00807202 */ /* 0x000fe20000000f00 */
[----:B0-----:R-:W-:Y:S01]  /*2e50*/  @!P1 IMAD.WIDE R80, R93, R136, c[0x0][0x160] ;  /* 0x000058005d509625 */ /* 0x001fe200078e0288 */
[----:B------:R-:W-:Y:S01]  /*2e60*/  MOV R130, RZ ;  /* 0x000000ff00827202 */ /* 0x000fe20000000f00 */
[----:B------:R-:W5:Y:S01]  /*2e70*/  @P3 LDG.E.CONSTANT R124, [R78.64] ;  /* 0x000000044e7c3981 */ /* 0x000f62000c1e9900 */
[----:B------:R-:W-:Y:S01]  /*2e80*/  MOV R132, RZ ;  /* 0x000000ff00847202 */ /* 0x000fe20000000f00 */
[----:B------:R-:W-:-:S02]  /*2e90*/  @P4 IMAD.WIDE R82, R107, R138, c[0x0][0x160] ;  /* 0x000058006b524625 */ /* 0x000fc400078e028a */
[----:B------:R-:W5:Y:S02]  /*2ea0*/  @!P1 LDG.E.CONSTANT R126, [R80.64] ;  /* 0x00000004507e9981 */ /* 0x000f64000c1e9900 */
[----:B------:R-:W-:Y:S02]  /*2eb0*/  @!P6 IMAD.WIDE R84, R84, R85, c[0x0][0x160] ;  /* 0x000058005454e625 */ /* 0x000fe400078e0255 */
[----:B------:R-:W5:Y:S02]  /*2ec0*/  @P4 LDG.E.CONSTANT R128, [R82.64] ;  /* 0x0000000452804981 */ /* 0x000f64000c1e9900 */
[----:B------:R-:W-:Y:S02]  /*2ed0*/  @P5 IMAD.WIDE R86, R86, R87, c[0x0][0x160] ;  /* 0x0000580056565625 */ /* 0x000fe400078e0257 */
[----:B------:R-:W5:Y:S04]  /*2ee0*/  @!P6 LDG.E.CONSTANT R130, [R84.64] ;  /* 0x000000045482e981 */ /* 0x000f68000c1e9900 */
[----:B------:R-:W5:Y:S01]  /*2ef0*/  @P5 LDG.E.CONSTANT R132, [R86.64] ;  /* 0x0000000456845981 */ /* 0x000f62000c1e9900 */
[----:B------:R-:W-:Y:S01]  /*2f00*/  ISETP.GT.AND P6, PT, R3, 0x27, PT ;  /* 0x000000270300780c */ /* 0x000fe20003fc4270 */
[----:B------:R-:W-:Y:S01]  /*2f10*/  BSSY B0, `(.L_x_0) ;  /* 0x000001d000007945 */ /* 0x000fe20003800000 */
[----:B------:R-:W-:Y:S01]  /*2f20*/  ISETP.NE.AND P1, PT, R115, RZ, PT ;  /* 0x000000ff7300720c */ /* 0x000fe20003f25270 */
[----:B--2---:R0:W-:Y:S04]  /*2f30*/  STS [R3.X4], R88 ;  /* 0x0000005803007388 */ /* 0x0041e80000004800 */
[----:B---3--:R0:W-:Y:S04]  /*2f40*/  STS [R3.X4+0x600], R108 ;  /* 0x0006006c03007388 */ /* 0x0081e80000004800 */
[----:B----4-:R0:W-:Y:S04]  /*2f50*/  STS [R3.X4+0x200], R112 ;  /* 0x0002007003007388 */ /* 0x0101e80000004800 */
[----:B------:R0:W-:Y:S04]  /*2f60*/  STS [R3.X4+0x400], R110 ;  /* 0x0004006e03007388 */ /* 0x0001e80000004800 */
[----:B------:R0:W-:Y:S04]  /*2f70*/  STS [R3.X4+0xa00], R92 ;  /* 0x000a005c03007388 */ /* 0x0001e80000004800 */
[----:B------:R0:W-:Y:S04]  /*2f80*/  STS [R3.X4+0x800], R106 ;  /* 0x0008006a03007388 */ /* 0x0001e80000004800 */
[----:B------:R0:W-:Y:S04]  /*2f90*/  STS [R3.X4+0xc00], R114 ;  /* 0x000c007203007388 */ /* 0x0001e80000004800 */
[----:B------:R0:W-:Y:S04]  /*2fa0*/  STS [R3.X4+0x1000], R118 ;  /* 0x0010007603007388 */ /* 0x0001e80000004800 */
[----:B------:R0:W-:Y:S04]  /*2fb0*/  STS [R3.X4+0x1400], R122 ;  /* 0x0014007a03007388 */ /* 0x0001e80000004800 */
[----:B-----5:R0:W-:Y:S04]  /*2fc0*/  STS [R3.X4+0x1200], R120 ;  /* 0x0012007803007388 */ /* 0x0201e80000004800 */
[----:B------:R0:W-:Y:S04]  /*2fd0*/  STS [R3.X4+0xe00], R116 ;  /* 0x000e007403007388 */ /* 0x0001e80000004800 */
[----:B------:R0:W-:Y:S04]  /*2fe0*/  STS [R3.X4+0x1600], R124 ;  /* 0x0016007c03007388 */ /* 0x0001e80000004800 */
[----:B------:R0:W-:Y:S04]  /*2ff0*/  STS [R3.X4+0x1800], R126 ;  /* 0x0018007e03007388 */ /* 0x0001e80000004800 */
[----:B------:R0:W-:Y:S04]  /*3000*/  STS [R3.X4+0x1a00], R128 ;  /* 0x001a008003007388 */ /* 0x0001e80000004800 */
[----:B------:R0:W-:Y:S04]  /*3010*/  STS [R3.X4+0x1c00], R130 ;  /* 0x001c008203007388 */ /* 0x0001e80000004800 */
[----:B------:R0:W-:Y:S01]  /*3020*/  STS [R3.X4+0x1e00], R132 ;  /* 0x001e008403007388 */ /* 0x0001e20000004800 */
[----:B------:R-:W-:Y:S05]  /*3030*/  @P6 BRA `(.L_x_1) ;  /* 0x000000a000006947 */ /* 0x000fea0003800000 */
[----:B------:R-:W-:Y:S01]  /*3040*/  ISETP.NE.AND P6, PT, R105, RZ, PT ;  /* 0x000000ff6900720c */ /* 0x000fe20003fc5270 */
[----:B------:R-:W-:Y:S01]  /*3050*/  BSSY B1, `(.L_x_2) ;  /* 0x0000007000017945 */ /* 0x000fe20003800000 */
[----:B------:R-:W-:-:S11]  /*3060*/  MOV R78, RZ ;  /* 0x000000ff004e7202 */ /* 0x000fd60000000f00 */
[----:B------:R-:W-:Y:S05]  /*3070*/  @!P6 BRA `(.L_x_3) ;  /* 0x000000400000e947 */ /* 0x000fea0003800000 */
[----:B------:R-:W-:Y:S01]  /*3080*/  HFMA2.MMA R79, -RZ, RZ, 0, 2.384185791015625e-07 ;  /* 0x00000004ff4f7435 */ /* 0x000fe200000001ff */
[----:B------:R-:W-:-:S09]  /*3090*/  IMAD R78, R51, 0x6200, R50 ;  /* 0x00006200334e7824 */ /* 0x000fd200078e0232 */
[----:B------:R-:W-:-:S06]  /*30a0*/  IMAD.WIDE R78, R78, R79, c[0x0][0x160] ;  /* 0x000058004e4e7625 */ /* 0x000fcc00078e024f */
[----:B------:R1:W5:Y:S02]  /*30b0*/  LDG.E.CONSTANT R78, [R78.64] ;  /* 0x000000044e4e7981 */ /* 0x000364000c1e9900 */
.L_x_3:
[----:B------:R-:W-:Y:S05]  /*30c0*/  BSYNC B1 ;  /* 0x0000000000017941 */ /* 0x000fea0003800000 */
.L_x_2:
[----:B-----5:R2:W-:Y:S02]  /*30d0*/  STS [R3.X4+0x2000], R78 ;  /* 0x0020004e03007388 */ /* 0x0205e40000004800 */
.L_x_1:
[----:B------:R-:W-:Y:S05]  /*30e0*/  BSYNC B0 ;  /* 0x0000000000007941 */ /* 0x000fea0003800000 */
.L_x_0:
[----:B0-----:R-:W-:Y:S01]  /*30f0*/  MOV R106, 0x4 ;  /* 0x00000004006a7802 */ /* 0x001fe20000000f00 */
[C---:B------:R-:W-:Y:S02]  /*3100*/  IMAD R85, R51.reuse, 0x48, R0 ;  /* 0x0000004833557824 */ /* 0x040fe400078e0200 */
[----:B------:R-:W-:Y:S02]  /*3110*/  IMAD R87, R51, 0x48, R2 ;  /* 0x0000004833577824 */ /* 0x000fe400078e0202 */
[----:B------:R-:W-:-:S04]  /*3120*/  IMAD.WIDE R84, R85, R106, c[0x0][0x168] ;  /* 0x00005a0055547625 */ /* 0x000fc800078e026a */
[----:B------:R-:W-:Y:S01]  /*3130*/  IMAD R89, R51, 0x48, R7 ;  /* 0x0000004833597824 */ /* 0x000fe200078e0207 */
[----:B------:R0:W3:Y:S01]  /*3140*/  LDG.E.CONSTANT R108, [R84.64] ;  /* 0x00000004546c7981 */ /* 0x0000e2000c1e9900 */
[----:B------:R-:W-:-:S03]  /*3150*/  IMAD.WIDE R86, R87, R106, c[0x0][0x168] ;  /* 0x00005a0057567625 */ /* 0x000fc600078e026a */
[----:B------:R0:W4:Y:S01]  /*3160*/  LDG.E.CONSTANT R110, [R84.64+0x12000] ;  /* 0x01200004546e7981 */ /* 0x000122000c1e9900 */
[C---:B-1----:R-:W-:Y:S02]  /*3170*/  IMAD R79, R51.reuse, 0x48, R11 ;  /* 0x00000048334f7824 */ /* 0x042fe400078e020b */
[C---:B------:R-:W-:Y:S01]  /*3180*/  IMAD R81, R51.reuse, 0x48, R15 ;  /* 0x0000004833517824 */ /* 0x040fe200078e020f */
[----:B------:R0:W5:Y:S01]  /*3190*/  LDG.E.CONSTANT R112, [R84.64+0x24000] ;  /* 0x0240000454707981 */ /* 0x000162000c1e9900 */
[C---:B------:R-:W-:Y:S02]  /*31a0*/  IMAD R83, R51.reuse, 0x48, R19 ;  /* 0x0000004833537824 */ /* 0x040fe400078e0213 */
[C---:B------:R-:W-:Y:S01]  /*31b0*/  IMAD R93, R51.reuse, 0x48, R23 ;  /* 0x00000048335d7824 */ /* 0x040fe200078e0217 */
[----:B--2---:R0:W2:Y:S01]  /*31c0*/  LDG.E.CONSTANT R114, [R84.64+0x36000] ;  /* 0x0360000454727981 */ /* 0x0040a2000c1e9900 */
[----:B------:R-:W-:Y:S02]  /*31d0*/  IMAD R107, R51, 0x48, R27 ;  /* 0x00000048336b7824 */ /* 0x000fe400078e021b */
[-C--:B------:R-:W-:Y:S01]  /*31e0*/  IMAD.WIDE R88, R89, R106.reuse, c[0x0][0x168] ;  /* 0x00005a0059587625 */ /* 0x080fe200078e026a */
[----:B------:R1:W2:Y:S03]  /*31f0*/  LDG.E.CONSTANT R116, [R86.64] ;  /* 0x0000000456747981 */ /* 0x0002a6000c1e9900 */
[-C--:B------:R-:W-:Y:S01]  /*3200*/  IMAD.WIDE R78, R79, R106.reuse, c[0x0][0x168] ;  /* 0x00005a004f4e7625 */ /* 0x080fe200078e026a */
[----:B------:R0:W2:Y:S03]  /*3210*/  LDG.E.CONSTANT R118, [R88.64] ;  /* 0x0000000458767981 */ /* 0x0000a6000c1e9900 */
[-C--:B------:R-:W-:Y:S01]  /*3220*/  IMAD.WIDE R80, R81, R106.reuse, c[0x0][0x168] ;  /* 0x00005a0051507625 */ /* 0x080fe200078e026a */
[----:B------:R1:W2:Y:S03]  /*3230*/  LDG.E.CONSTANT R120, [R78.64] ;  /* 0x000000044e787981 */ /* 0x0002a6000c1e9900 */
[-C--:B------:R-:W-:Y:S01]  /*3240*/  IMAD.WIDE R82, R83, R106.reuse, c[0x0][0x168] ;  /* 0x00005a0053527625 */ /* 0x080fe200078e026a */
[----:B------:R1:W2:Y:S03]  /*3250*/  LDG.E.CONSTANT R122, [R80.64] ;  /* 0x00000004507a7981 */ /* 0x0002a6000c1e9900 */
[-C--:B0-----:R-:W-:Y:S01]  /*3260*/  IMAD.WIDE R84, R93, R106.reuse, c[0x0][0x168] ;  /* 0x00005a005d547625 */ /* 0x081fe200078e026a */
[----:B------:R0:W2:Y:S03]  /*3270*/  LDG.E.CONSTANT R124, [R82.64] ;  /* 0x00000004527c7981 */ /* 0x0000a6000c1e9900 */
[----:B-1----:R-:W-:Y:S01]  /*3280*/  IMAD.WIDE R86, R107, R106, c[0x0][0x168] ;  /* 0x00005a006b567625 */ /* 0x002fe200078e026a */
[----:B------:R1:W2:Y:S03]  /*3290*/  LDG.E.CONSTANT R126, [R84.64] ;  /* 0x00000004547e7981 */ /* 0x0002a6000c1e9900 */
[C---:B------:R-:W-:Y:S01]  /*32a0*/  IMAD R93, R51.reuse, 0x48, R4 ;  /* 0x00000048335d7824 */ /* 0x040fe200078e0204 */
[----:B------:R0:W2:Y:S01]  /*32b0*/  LDG.E.CONSTANT R128, [R86.64] ;  /* 0x0000000456807981 */ /* 0x0000a2000c1e9900 */
[----:B------:R-:W-:-:S02]  /*32c0*/  IMAD R107, R51, 0x48, R8 ;  /* 0x00000048336b7824 */ /* 0x000fc400078e0208 */
[C---:B------:R-:W-:Y:S02]  /*32d0*/  IMAD R109, R51.reuse, 0x48, R12 ;  /* 0x00000048336d7824 */ /* 0x040fe400078e020c */
[C---:B------:R-:W-:Y:S02]  /*32e0*/  IMAD R111, R51.reuse, 0x48, R16 ;  /* 0x00000048336f7824 */ /* 0x040fe400078e0210 */
[----:B------:R-:W-:Y:S02]  /*32f0*/  IMAD R89, R51, 0x48, R31 ;  /* 0x0000004833597824 */ /* 0x000fe400078e021f */
[----:B------:R-:W-:-:S04]  /*3300*/  IMAD.WIDE R78, R93, R106, c[0x0][0x168] ;  /* 0x00005a005d4e7625 */ /* 0x000fc800078e026a */
        /* <DEDUP_REMOVED lines=10> */
[----:B------:R-:W-:Y:S02]  /*33b0*/  IMAD R111, R51, 0x48, R5 ;  /* 0x00000048336f7824 */ /* 0x000fe400078e0205 */
[----:B------:R-:W-:-:S04]  /*33c0*/  IMAD.WIDE R88, R89, R106, c[0x0][0x168] ;  /* 0x00005a0059587625 */ /* 0x000fc800078e026a */
[----:B------:R-:W-:Y:S01]  /*33d0*/  IMAD R93, R51, 0x48, R24 ;  /* 0x00000048335d7824 */ /* 0x000fe200078e0218 */
[----:B------:R1:W2:Y:S01]  /*33e0*/  LDG.E.CONSTANT R130, [R88.64] ;  /* 0x0000000458827981 */ /* 0x0002a2000c1e9900 */
        /* <DEDUP_REMOVED lines=10> */
[----:B------:R-:W-:Y:S02]  /*3490*/  IMAD R109, R51, 0x48, R21 ;  /* 0x00000048336d7824 */ /* 0x000fe400078e0215 */
[----:B------:R-:W-:-:S04]  /*34a0*/  IMAD.WIDE R88, R93, R106, c[0x0][0x168] ;  /* 0x00005a005d587625 */ /* 0x000fc800078e026a */
[-C--:B------:R-:W-:Y:S01]  /*34b0*/  IMAD.WIDE R84, R85, R106.reuse, c[0x0][0x168] ;  /* 0x00005a0055547625 */ /* 0x080fe200078e026a */
[----:B------:R1:W2:Y:S03]  /*34c0*/  LDG.E.CONSTANT R142, [R88.64] ;  /* 0x00000004588e7981 */ /* 0x0002a6000c1e9900 */
[----:B------:R-:W-:Y:S01]  /*34d0*/  IMAD R111, R51, 0x48, R25 ;  /* 0x00000048336f7824 */ /* 0x000fe200078e0219 */
[----:B------:R1:W2:Y:S01]  /*34e0*/  LDG.E.CONSTANT R150, [R84.64] ;  /* 0x0000000454967981 */ /* 0x0002a2000c1e9900 */
[----:B------:R-:W-:-:S04]  /*34f0*/  IMAD.WIDE R86, R107, R106, c[0x0][0x168] ;  /* 0x00005a006b567625 */ /* 0x000fc800078e026a */
[-C--:B0-----:R-:W-:Y:S01]  /*3500*/  IMAD.WIDE R78, R109, R106.reuse, c[0x0][0x168] ;  /* 0x00005a006d4e7625 */ /* 0x081fe200078e026a */
[----:B------:R0:W2:Y:S03]  /*3510*/  LDG.E.CONSTANT R154, [R86.64] ;  /* 0x00000004569a7981 */ /* 0x0000a6000c1e9900 */
[C---:B------:R-:W-:Y:S01]  /*3520*/  IMAD R83, R51.reuse, 0x48, R33 ;  /* 0x0000004833537824 */ /* 0x040fe200078e0221 */
[----:B------:R0:W2:Y:S01]  /*3530*/  LDG.E.CONSTANT R156, [R78.64] ;  /* 0x000000044e9c7981 */ /* 0x0000a2000c1e9900 */
[C---:B------:R-:W-:Y:S02]  /*3540*/  IMAD R107, R51.reuse, 0x48, R6 ;  /* 0x00000048336b7824 */ /* 0x040fe400078e0206 */
[----:B-1----:R-:W-:Y:S02]  /*3550*/  IMAD R81, R51, 0x48, R29 ;  /* 0x0000004833517824 */ /* 0x002fe400078e021d */
[----:B------:R-:W-:-:S04]  /*3560*/  IMAD.WIDE R88, R111, R106, c[0x0][0x168] ;  /* 0x00005a006f587625 */ /* 0x000fc800078e026a */
[----:B------:R-:W-:Y:S01]  /*3570*/  IMAD R93, R51, 0x48, R13 ;  /* 0x00000048335d7824 */ /* 0x000fe200078e020d */
[----:B------:R1:W2:Y:S01]  /*3580*/  LDG.E.CONSTANT R158, [R88.64] ;  /* 0x00000004589e7981 */ /* 0x0002a2000c1e9900 */
[----:B------:R-:W-:-:S04]  /*3590*/  IMAD.WIDE R82, R83, R106, c[0x0][0x168] ;  /* 0x00005a0053527625 */ /* 0x000fc800078e026a */
[-C--:B------:R-:W-:Y:S01]  /*35a0*/  IMAD.WIDE R84, R107, R106.reuse, c[0x0][0x168] ;  /* 0x00005a006b547625 */ /* 0x080fe200078e026a */
[----:B------:R1:W2:Y:S03]  /*35b0*/  LDG.E.CONSTANT R162, [R82.64] ;  /* 0x0000000452a27981 */ /* 0x0002a6000c1e9900 */
[-C--:B------:R-:W-:Y:S02]  /*35c0*/  IMAD.WIDE R80, R81, R106.reuse, c[0x0][0x168] ;  /* 0x00005a0051507625 */ /* 0x080fe400078e026a */
[----:B------:R1:W2:Y:S02]  /*35d0*/  LDG.E.CONSTANT R84, [R84.64] ;  /* 0x0000000454547981 */ /* 0x0002a4000c1e9900 */
[----:B0-----:R-:W-:Y:S02]  /*35e0*/  IMAD R79, R51, 0x48, R14 ;  /* 0x00000048334f7824 */ /* 0x001fe400078e020e */
[-C--:B------:R-:W-:Y:S01]  /*35f0*/  IMAD.WIDE R92, R93, R106.reuse, c[0x0][0x168] ;  /* 0x00005a005d5c7625 */ /* 0x080fe200078e026a */
[----:B------:R0:W2:Y:S03]  /*3600*/  LDG.E.CONSTANT R160, [R80.64] ;  /* 0x0000000450a07981 */ /* 0x0000a6000c1e9900 */
[----:B-1----:R-:W-:Y:S01]  /*3610*/  IMAD R89, R51, 0x48, R18 ;  /* 0x0000004833597824 */ /* 0x002fe200078e0212 */
[----:B------:R1:W2:Y:S01]  /*3620*/  LDG.E.CONSTANT R152, [R92.64] ;  /* 0x000000045c987981 */ /* 0x0002a2000c1e9900 */
[----:B------:R-:W-:-:S04]  /*3630*/  IMAD.WIDE R78, R79, R106, c[0x0][0x168] ;  /* 0x00005a004f4e7625 */ /* 0x000fc800078e026a */
[C---:B------:R-:W-:Y:S01]  /*3640*/  IMAD R109, R51.reuse, 0x48, R10 ;  /* 0x00000048336d7824 */ /* 0x040fe200078e020a */
[----:B------:R1:W2:Y:S01]  /*3650*/  LDG.E.CONSTANT R164, [R78.64] ;  /* 0x000000044ea47981 */ /* 0x0002a2000c1e9900 */
[C---:B------:R-:W-:Y:S02]  /*3660*/  IMAD R87, R51.reuse, 0x48, R22 ;  /* 0x0000004833577824 */ /* 0x040fe400078e0216 */
[C---:B------:R-:W-:Y:S02]  /*3670*/  IMAD R83, R51.reuse, 0x48, R26 ;  /* 0x0000004833537824 */ /* 0x040fe400078e021a */
[C---:B0-----:R-:W-:Y:S02]  /*3680*/  IMAD R81, R51.reuse, 0x48, R30 ;  /* 0x0000004833517824 */ /* 0x041fe400078e021e */
[----:B------:R-:W-:Y:S02]  /*3690*/  IMAD R85, R51, 0x48, R34 ;  /* 0x0000004833557824 */ /* 0x000fe400078e0222 */
[----:B------:R-:W-:-:S04]  /*36a0*/  IMAD.WIDE R88, R89, R106, c[0x0][0x168] ;  /* 0x00005a0059587625 */ /* 0x000fc800078e026a */
[-C--:B-1----:R-:W-:Y:S02]  /*36b0*/  IMAD.WIDE R92, R109, R106.reuse, c[0x0][0x168] ;  /* 0x00005a006d5c7625 */ /* 0x082fe400078e026a */
[----:B------:R0:W2:Y:S02]  /*36c0*/  LDG.E.CONSTANT R88, [R88.64] ;  /* 0x0000000458587981 */ /* 0x0000a4000c1e9900 */
[-C--:B------:R-:W-:Y:S02]  /*36d0*/  IMAD.WIDE R86, R87, R106.reuse, c[0x0][0x168] ;  /* 0x00005a0057567625 */ /* 0x080fe400078e026a */
[----:B------:R-:W2:Y:S02]  /*36e0*/  LDG.E.CONSTANT R92, [R92.64] ;  /* 0x000000045c5c7981 */ /* 0x000ea4000c1e9900 */
[-C--:B------:R-:W-:Y:S02]  /*36f0*/  IMAD.WIDE R82, R83, R106.reuse, c[0x0][0x168] ;  /* 0x00005a0053527625 */ /* 0x080fe400078e026a */
[----:B------:R-:W2:Y:S02]  /*3700*/  LDG.E.CONSTANT R86, [R86.64] ;  /* 0x0000000456567981 */ /* 0x000ea4000c1e9900 */
[----:B------:R-:W-:-:S02]  /*3710*/  IMAD.WIDE R80, R81, R106, c[0x0][0x168] ;  /* 0x00005a0051507625 */ /* 0x000fc400078e026a */
[----:B------:R1:W2:Y:S02]  /*3720*/  LDG.E.CONSTANT R83, [R82.64] ;  /* 0x0000000452537981 */ /* 0x0002a4000c1e9900 */
[----:B------:R-:W-:Y:S02]  /*3730*/  IMAD.WIDE R78, R85, R106, c[0x0][0x168] ;  /* 0x00005a00554e7625 */ /* 0x000fe400078e026a */
[----:B------:R1:W2:Y:S04]  /*3740*/  LDG.E.CONSTANT R85, [R80.64] ;  /* 0x0000000450557981 */ /* 0x0002a8000c1e9900 */
[----:B0-----:R0:W2:Y:S01]  /*3750*/  LDG.E.CONSTANT R89, [R78.64] ;  /* 0x000000044e597981 */ /* 0x0010a2000c1e9900 */
[----:B-1----:R-:W-:Y:S01]  /*3760*/  HFMA2.MMA R82, -RZ, RZ, 0, 1.71661376953125e-05 ;  /* 0x00000120ff527435 */ /* 0x002fe200000001ff */
[----:B------:R-:W-:-:S02]  /*3770*/  LOP3.LUT R80, R3, 0x6, RZ, 0xc0, !PT ;  /* 0x0000000603507812 */ /* 0x000fc400078ec0ff */
[----:B0-----:R-:W-:Y:S02]  /*3780*/  LOP3.LUT R78, R3, 0x1, RZ, 0xc0, !PT ;  /* 0x00000001034e7812 */ /* 0x001fe400078ec0ff */
[----:B------:R-:W-:Y:S02]  /*3790*/  SHF.R.S32.HI R79, RZ, 0x3, R3 ;  /* 0x00000003ff4f7819 */ /* 0x000fe40000011403 */
[----:B------:R-:W-:Y:S01]  /*37a0*/  SHF.R.U32.HI R80, RZ, 0x1, R80 ;  /* 0x00000001ff507819 */ /* 0x000fe20000011650 */
[----:B------:R-:W-:Y:S02]  /*37b0*/  IMAD R81, R78, 0xe, RZ ;  /* 0x0000000e4e517824 */ /* 0x000fe400078e02ff */
[----:B------:R-:W-:-:S05]  /*37c0*/  IMAD R82, R79, R82, 0x20a0 ;  /* 0x000020a04f527424 */ /* 0x000fca00078e0252 */
[----:B------:R-:W-:Y:S01]  /*37d0*/  IADD3 R82, R82, 0x2400, RZ ;  /* 0x0000240052527810 */ /* 0x000fe20007ffe0ff */
[----:B---3--:R-:W-:Y:S04]  /*37e0*/  STS [R3.X4+0x20a0], R108 ;  /* 0x0020a06c03007388 */ /* 0x008fe80000004800 */
[----:B----4-:R-:W-:Y:S04]  /*37f0*/  STS [R3.X4+0x32a0], R110 ;  /* 0x0032a06e03007388 */ /* 0x010fe80000004800 */
[----:B-----5:R-:W-:Y:S04]  /*3800*/  STS [R3.X4+0x44a0], R112 ;  /* 0x0044a07003007388 */ /* 0x020fe80000004800 */
[----:B--2---:R-:W-:Y:S04]  /*3810*/  STS [R3.X4+0x56a0], R114 ;  /* 0x0056a07203007388 */ /* 0x004fe80000004800 */
[----:B------:R-:W-:Y:S04]  /*3820*/  STS [R3.X4+0x22a0], R116 ;  /* 0x0022a07403007388 */ /* 0x000fe80000004800 */
        /* <DEDUP_REMOVED lines=28> */
[----:B------:R0:W-:Y:S04]  /*39f0*/  STS [R3.X4+0x62a0], R83 ;  /* 0x0062a05303007388 */ /* 0x0001e80000004800 */
[----:B------:R-:W-:Y:S04]  /*3a00*/  STS [R3.X4+0x64a0], R85 ;  /* 0x0064a05503007388 */ /* 0x000fe80000004800 */
[----:B------:R-:W-:Y:S01]  /*3a10*/  STS [R3.X4+0x66a0], R89 ;  /* 0x0066a05903007388 */ /* 0x000fe20000004800 */
[----:B0-----:R-:W-:Y:S01]  /*3a20*/  IMAD R83, R80, 0x3a, R81 ;  /* 0x0000003a50537824 */ /* 0x001fe200078e0251 */
[----:B------:R-:W-:-:S04]  /*3a30*/  MOV R81, 0x2400 ;  /* 0x0000240000517802 */ /* 0x000fc80000000f00 */
[----:B------:R-:W-:Y:S01]  /*3a40*/  LEA R83, R83, 0x90, 0x2 ;  /* 0x0000009053537811 */ /* 0x000fe200078e10ff */
[----:B------:R-:W-:Y:S06]  /*3a50*/  BAR.SYNC 0x0 ;  /* 0x0000000000007b1d */ /* 0x000fec0000000000 */
.L_x_5:
[----:B------:R-:W-:Y:S01]  /*3a60*/  LDS R110, [R82+-0x2400] ;  /* 0xffdc0000526e7984 */ /* 0x000fe20000000800 */
[----:B------:R-:W-:-:S03]  /*3a70*/  IADD3 R81, R81, 0x24, RZ ;  /* 0x0000002451517810 */ /* 0x000fc60007ffe0ff */
[----:B------:R-:W0:Y:S01]  /*3a80*/  LDS R109, [R83+-0x90] ;  /* 0xffff7000536d7984 */ /* 0x000e220000000800 */
[----:B------:R-:W-:-:S03]  /*3a90*/  ISETP.NE.AND P6, PT, R81, 0x2520, PT ;  /* 0x000025205100780c */ /* 0x000fc60003fc5270 */
[----:B------:R-:W1:Y:S04]  /*3aa0*/  LDS R89, [R83+-0x88] ;  /* 0xffff780053597984 */ /* 0x000e680000000800 */
[----:B------:R-:W2:Y:S04]  /*3ab0*/  LDS R88, [R83+-0x80] ;  /* 0xffff800053587984 */ /* 0x000ea80000000800 */
[----:B------:R-:W3:Y:S04]  /*3ac0*/  LDS R87, [R83+-0x78] ;  /* 0xffff880053577984 */ /* 0x000ee80000000800 */
[----:B------:R-:W4:Y:S04]  /*3ad0*/  LDS R86, [R83+-0x70] ;  /* 0xffff900053567984 */ /* 0x000f280000000800 */
[----:B------:R-:W5:Y:S04]  /*3ae0*/  LDS R84, [R83+-0x68] ;  /* 0xffff980053547984 */ /* 0x000f680000000800 */
[----:B------:R-:W5:Y:S04]  /*3af0*/  LDS R85, [R83+-0x60] ;  /* 0xffffa00053557984 */ /* 0x000f680000000800 */
[----:B------:R-:W5:Y:S04]  /*3b00*/  LDS R111, [R82+-0x1200] ;  /* 0xffee0000526f7984 */ /* 0x000f680000000800 */
[----:B------:R-:W5:Y:S04]  /*3b10*/  LDS R112, [R82] ;  /* 0x0000000052707984 */ /* 0x000f680000000800 */
[----:B------:R-:W5:Y:S04]  /*3b20*/  LDS R113, [R82+0x1200] ;  /* 0x0012000052717984 */ /* 0x000f680000000800 */
[----:B------:R-:W-:Y:S01]  /*3b30*/  LDS R117, [R83+-0x8c] ;  /* 0xffff740053757984 */ /* 0x000fe20000000800 */
[----:B0-----:R-:W-:-:S03]  /*3b40*/  FFMA R91, R110, R109, R91 ;  /* 0x0000006d6e5b7223 */ /* 0x001fc6000000005b */
[----:B------:R-:W0:Y:S01]  /*3b50*/  LDS R92, [R82+0x1204] ;  /* 0x00120400525c7984 */ /* 0x000e220000000800 */
[----:B-1----:R-:W-:-:S03]  /*3b60*/  FFMA R75, R110, R89, R75 ;  /* 0x000000596e4b7223 */ /* 0x002fc6000000004b */
[----:B------:R-:W-:Y:S01]  /*3b70*/  LDS R107, [R82+-0x11fc] ;  /* 0xffee0400526b7984 */ /* 0x000fe20000000800 */
[----:B--2---:R-:W-:-:S03]  /*3b80*/  FFMA R71, R110, R88, R71 ;  /* 0x000000586e477223 */ /* 0x004fc60000000047 */
[----:B------:R-:W1:Y:S01]  /*3b90*/  LDS R123, [R83+-0x74] ;  /* 0xffff8c00537b7984 */ /* 0x000e620000000800 */
[----:B---3--:R-:W-:-:S03]  /*3ba0*/  FFMA R67, R110, R87, R67 ;  /* 0x000000576e437223 */ /* 0x008fc60000000043 */
[----:B------:R-:W2:Y:S01]  /*3bb0*/  LDS R108, [R82+-0x23fc] ;  /* 0xffdc0400526c7984 */ /* 0x000ea20000000800 */
[----:B----4-:R-:W-:-:S03]  /*3bc0*/  FFMA R115, R110, R86, R63 ;  /* 0x000000566e737223 */ /* 0x010fc6000000003f */
[----:B------:R-:W3:Y:S01]  /*3bd0*/  LDS R93, [R82+0x4] ;  /* 0x00000400525d7984 */ /* 0x000ee20000000800 */
[----:B-----5:R-:W-:-:S03]  /*3be0*/  FFMA R59, R110, R84, R59 ;  /* 0x000000546e3b7223 */ /* 0x020fc6000000003b */
[----:B------:R-:W4:Y:S01]  /*3bf0*/  LDS R119, [R83+-0x84] ;  /* 0xffff7c0053777984 */ /* 0x000f220000000800 */
[----:B------:R-:W-:-:S03]  /*3c00*/  FFMA R55, R110, R85, R55 ;  /* 0x000000556e377223 */ /* 0x000fc60000000037 */
[----:B------:R-:W5:Y:S01]  /*3c10*/  LDS R121, [R83+-0x7c] ;  /* 0xffff840053797984 */ /* 0x000f620000000800 */
[C---:B------:R-:W-:Y:S02]  /*3c20*/  FFMA R114, R111.reuse, R87, R66 ;  /* 0x000000576f727223 */ /* 0x040fe40000000042 */
[----:B------:R-:W-:Y:S01]  /*3c30*/  FFMA R118, R111, R86, R62 ;  /* 0x000000566f767223 */ /* 0x000fe2000000003e */
[----:B------:R-:W2:Y:S01]  /*3c40*/  LDS R125, [R83+-0x6c] ;  /* 0xffff9400537d7984 */ /* 0x000ea20000000800 */
[----:B------:R-:W-:Y:S02]  /*3c50*/  FFMA R62, R109, R112, R77 ;  /* 0x000000706d3e7223 */ /* 0x000fe4000000004d */
[C---:B------:R-:W-:Y:S01]  /*3c60*/  FFMA R66, R112.reuse, R89, R73 ;  /* 0x0000005970427223 */ /* 0x040fe20000000049 */
[----:B------:R-:W3:Y:S01]  /*3c70*/  LDS R127, [R83+-0x64] ;  /* 0xffff9c00537f7984 */ /* 0x000ee20000000800 */
[C---:B------:R-:W-:Y:S02]  /*3c80*/  FFMA R110, R112.reuse, R88, R69 ;  /* 0x00000058706e7223 */ /* 0x040fe40000000045 */
[C---:B------:R-:W-:Y:S01]  /*3c90*/  FFMA R116, R112.reuse, R87, R65 ;  /* 0x0000005770747223 */ /* 0x040fe20000000041 */
[----:B------:R-:W4:Y:S01]  /*3ca0*/  LDS R128, [R83+-0x5c] ;  /* 0xffffa40053807984 */ /* 0x000f220000000800 */
[----:B------:R-:W-:-:S02]  /*3cb0*/  FFMA R120, R112, R86, R61 ;  /* 0x0000005670787223 */ /* 0x000fc4000000003d */
[CC--:B------:R-:W-:Y:S02]  /*3cc0*/  FFMA R124, R112.reuse, R84.reuse, R57 ;  /* 0x00000054707c7223 */ /* 0x0c0fe40000000039 */
[C---:B------:R-:W-:Y:S01]  /*3cd0*/  FFMA R122, R111.reuse, R84, R58 ;  /* 0x000000546f7a7223 */ /* 0x040fe2000000003a */
[----:B------:R-:W-:Y:S01]  /*3ce0*/  LDS R57, [R82+0x1208] ;  /* 0x0012080052397984 */ /* 0x000fe20000000800 */
[-C--:B------:R-:W-:Y:S02]  /*3cf0*/  FFMA R126, R111, R85.reuse, R54 ;  /* 0x000000556f7e7223 */ /* 0x080fe40000000036 */
[----:B------:R-:W-:Y:S01]  /*3d00*/  FFMA R112, R112, R85, R53 ;  /* 0x0000005570707223 */ /* 0x000fe20000000035 */
[----:B------:R-:W5:Y:S01]  /*3d10*/  LDS R58, [R82+-0x23f8] ;  /* 0xffdc0800523a7984 */ /* 0x000f620000000800 */
[C---:B------:R-:W-:Y:S02]  /*3d20*/  FFMA R90, R109.reuse, R111, R90 ;  /* 0x0000006f6d5a7223 */ /* 0x040fe4000000005a */
[----:B------:R-:W-:Y:S01]  /*3d30*/  FFMA R109, R109, R113, R76 ;  /* 0x000000716d6d7223 */ /* 0x000fe2000000004c */
[----:B------:R-:W5:Y:S01]  /*3d40*/  LDS R54, [R82+-0x11f8] ;  /* 0xffee080052367984 */ /* 0x000f620000000800 */
[----:B------:R-:W-:-:S02]  /*3d50*/  FFMA R61, R113, R89, R72 ;  /* 0x00000059713d7223 */ /* 0x000fc40000000048 */
[C---:B------:R-:W-:Y:S01]  /*3d60*/  FFMA R63, R113.reuse, R88, R68 ;  /* 0x00000058713f7223 */ /* 0x040fe20000000044 */
[----:B------:R-:W5:Y:S01]  /*3d70*/  LDS R53, [R82+0x8] ;  /* 0x0000080052357984 */ /* 0x000f620000000800 */
[C---:B------:R-:W-:Y:S02]  /*3d80*/  FFMA R65, R113.reuse, R87, R64 ;  /* 0x0000005771417223 */ /* 0x040fe40000000040 */
[C---:B------:R-:W-:Y:S02]  /*3d90*/  FFMA R69, R113.reuse, R86, R60 ;  /* 0x0000005671457223 */ /* 0x040fe4000000003c */
[C---:B------:R-:W-:Y:S01]  /*3da0*/  FFMA R73, R113.reuse, R84, R56 ;  /* 0x0000005471497223 */ /* 0x040fe20000000038 */
[----:B------:R-:W-:Y:S01]  /*3db0*/  LDS R60, [R83+-0xc] ;  /* 0xfffff400533c7984 */ /* 0x000fe20000000800 */
[----:B------:R-:W-:Y:S02]  /*3dc0*/  FFMA R113, R113, R85, R52 ;  /* 0x0000005571717223 */ /* 0x000fe40000000034 */
[----:B------:R-:W-:Y:S01]  /*3dd0*/  FFMA R74, R111, R89, R74 ;  /* 0x000000596f4a7223 */ /* 0x000fe2000000004a */
[----:B------:R-:W-:Y:S01]  /*3de0*/  LDS R56, [R83+0x4] ;  /* 0x0000040053387984 */ /* 0x000fe20000000800 */
[----:B0-----:R-:W-:-:S02]  /*3df0*/  FFMA R52, R117, R92, R109 ;  /* 0x0000005c75347223 */ /* 0x001fc4000000006d */
[----:B-1----:R-:W-:Y:S02]  /*3e00*/  FFMA R109, R107, R123, R114 ;  /* 0x0000007b6b6d7223 */ /* 0x002fe40000000072 */
[----:B------:R-:W0:Y:S01]  /*3e10*/  LDS R114, [R83+-0x58] ;  /* 0xffffa80053727984 */ /* 0x000e220000000800 */
[----:B--2---:R-:W-:Y:S02]  /*3e20*/  FFMA R91, R108, R117, R91 ;  /* 0x000000756c5b7223 */ /* 0x004fe4000000005b */
[C---:B------:R-:W-:Y:S02]  /*3e30*/  FFMA R90, R117.reuse, R107, R90 ;  /* 0x0000006b755a7223 */ /* 0x040fe4000000005a */
[----:B---3--:R-:W-:Y:S02]  /*3e40*/  FFMA R62, R117, R93, R62 ;  /* 0x0000005d753e7223 */ /* 0x008fe4000000003e */
[----:B----4-:R-:W-:Y:S02]  /*3e50*/  FFMA R77, R107, R119, R74 ;  /* 0x000000776b4d7223 */ /* 0x010fe4000000004a */
[----:B-----5:R-:W-:-:S02]  /*3e60*/  FFMA R110, R93, R121, R110 ;  /* 0x000000795d6e7223 */ /* 0x020fc4000000006e */
[C---:B------:R-:W-:Y:S02]  /*3e70*/  FFMA R64, R93.reuse, R119, R66 ;  /* 0x000000775d407223 */ /* 0x040fe40000000042 */
[----:B------:R-:W-:Y:S02]  /*3e80*/  FFMA R66, R92, R121, R63 ;  /* 0x000000795c427223 */ /* 0x000fe4000000003f */
[C---:B------:R-:W-:Y:S02]  /*3e90*/  FFMA R116, R93.reuse, R123, R116 ;  /* 0x0000007b5d747223 */ /* 0x040fe40000000074 */
[C---:B------:R-:W-:Y:S02]  /*3ea0*/  FFMA R120, R93.reuse, R125, R120 ;  /* 0x0000007d5d787223 */ /* 0x040fe40000000078 */
[C---:B------:R-:W-:Y:S02]  /*3eb0*/  FFMA R124, R93.reuse, R127, R124 ;  /* 0x0000007f5d7c7223 */ /* 0x040fe4000000007c */
[----:B------:R-:W-:-:S02]  /*3ec0*/  FFMA R112, R93, R128, R112 ;  /* 0x000000805d707223 */ /* 0x000fc40000000070 */
[----:B------:R-:W-:Y:S02]  /*3ed0*/  FFMA R72, R92, R127, R73 ;  /* 0x0000007f5c487223 */ /* 0x000fe40000000049 */
[C---:B------:R-:W-:Y:S02]  /*3ee0*/  FFMA R91, R89.reuse, R58, R91 ;  /* 0x0000003a595b7223 */ /* 0x040fe4000000005b */
[C---:B------:R-:W-:Y:S02]  /*3ef0*/  FFMA R93, R89.reuse, R54, R90 ;  /* 0x00000036595d7223 */ /* 0x040fe4000000005a */
[----:B------:R-:W-:Y:S01]  /*3f00*/  FFMA R63, R89, R53, R62 ;  /* 0x00000035593f7223 */ /* 0x000fe2000000003e */
[----:B------:R-:W-:Y:S01]  /*3f10*/  LDS R90, [R82+-0x23f4] ;  /* 0xffdc0c00525a7984 */ /* 0x000fe20000000800 */
[C---:B------:R-:W-:Y:S02]  /*3f20*/  FFMA R75, R108.reuse, R119, R75 ;  /* 0x000000776c4b7223 */ /* 0x040fe4000000004b */
[C---:B------:R-:W-:Y:S01]  /*3f30*/  FFMA R71, R108.reuse, R121, R71 ;  /* 0x000000796c477223 */ /* 0x040fe20000000047 */
[----:B------:R-:W-:Y:S01]  /*3f40*/  LDS R62, [R83+-0x1c] ;  /* 0xffffe400533e7984 */ /* 0x000fe20000000800 */
[----:B------:R-:W-:-:S02]  /*3f50*/  FFMA R67, R108, R123, R67 ;  /* 0x0000007b6c437223 */ /* 0x000fc40000000043 */
[C---:B------:R-:W-:Y:S02]  /*3f60*/  FFMA R115, R108.reuse, R125, R115 ;  /* 0x0000007d6c737223 */ /* 0x040fe40000000073 */
[C---:B------:R-:W-:Y:S02]  /*3f70*/  FFMA R68, R108.reuse, R127, R59 ;  /* 0x0000007f6c447223 */ /* 0x040fe4000000003b */
[----:B------:R-:W-:Y:S01]  /*3f80*/  FFMA R73, R108, R128, R55 ;  /* 0x000000806c497223 */ /* 0x000fe20000000037 */
[----:B------:R-:W-:Y:S01]  /*3f90*/  LDS R59, [R83+-0x4] ;  /* 0xfffffc00533b7984 */ /* 0x000fe20000000800 */
[----:B------:R-:W-:Y:S02]  /*3fa0*/  FFMA R89, R89, R57, R52 ;  /* 0x0000003959597223 */ /* 0x000fe40000000034 */
[----:B------:R-:W-:Y:S01]  /*3fb0*/  FFMA R76, R88, R54, R77 ;  /* 0x00000036584c7223 */ /* 0x000fe2000000004d */
[----:B------:R-:W-:Y:S01]  /*3fc0*/  LDS R52, [R83+0xc] ;  /* 0x00000c0053347984 */ /* 0x000fe20000000800 */
[----:B------:R-:W-:-:S02]  /*3fd0*/  FFMA R119, R92, R119, R61 ;  /* 0x000000775c777223 */ /* 0x000fc4000000003d */
[----:B------:R-:W-:Y:S01]  /*3fe0*/  FFMA R77, R87, R53, R110 ;  /* 0x00000035574d7223 */ /* 0x000fe2000000006e */
[----:B------:R-:W1:Y:S01]  /*3ff0*/  LDS R108, [R82+-0x11f4] ;  /* 0xffee0c00526c7984 */ /* 0x000e620000000800 */
[----:B------:R-:W-:Y:S02]  /*4000*/  FFMA R70, R111, R88, R70 ;  /* 0x000000586f467223 */ /* 0x000fe40000000046 */
[-C--:B------:R-:W-:Y:S01]  /*4010*/  FFMA R74, R88, R58.reuse, R75 ;  /* 0x0000003a584a7223 */ /* 0x080fe2000000004b */
[----:B------:R-:W-:Y:S01]  /*4020*/  LDS R61, [R83+-0x14] ;  /* 0xffffec00533d7984 */ /* 0x000fe20000000800 */
[----:B------:R-:W-:Y:S02]  /*4030*/  FFMA R70, R107, R121, R70 ;  /* 0x000000796b467223 */ /* 0x000fe40000000046 */
[C---:B------:R-:W-:Y:S01]  /*4040*/  FFMA R71, R87.reuse, R58, R71 ;  /* 0x0000003a57477223 */ /* 0x040fe20000000047 */
[----:B------:R-:W2:Y:S01]  /*4050*/  LDS R55, [R83+0x14] ;  /* 0x0000140053377984 */ /* 0x000ea20000000800 */
[----:B------:R-:W-:-:S02]  /*4060*/  FFMA R75, R87, R54, R70 ;  /* 0x00000036574b7223 */ /* 0x000fc40000000046 */
[----:B------:R-:W-:Y:S01]  /*4070*/  FFMA R87, R87, R57, R66 ;  /* 0x0000003957577223 */ /* 0x000fe20000000042 */
[----:B------:R-:W3:Y:S01]  /*4080*/  LDS R110, [R82+0xc] ;  /* 0x00000c00526e7984 */ /* 0x000ee20000000800 */
[C---:B------:R-:W-:Y:S02]  /*4090*/  FFMA R122, R107.reuse, R127, R122 ;  /* 0x0000007f6b7a7223 */ /* 0x040fe4000000007a */
[----:B------:R-:W-:Y:S01]  /*40a0*/  FFMA R66, R86, R58, R67 ;  /* 0x0000003a56427223 */ /* 0x000fe20000000043 */
[----:B------:R-:W-:Y:S01]  /*40b0*/  LDS R127, [R83+0x18] ;  /* 0x00001800537f7984 */ /* 0x000fe20000000800 */
[C---:B------:R-:W-:Y:S02]  /*40c0*/  FFMA R65, R92.reuse, R123, R65 ;  /* 0x0000007b5c417223 */ /* 0x040fe40000000041 */
[-C--:B------:R-:W-:Y:S01]  /*40d0*/  FFMA R111, R107, R125.reuse, R118 ;  /* 0x0000007d6b6f7223 */ /* 0x080fe20000000076 */
[----:B------:R-:W-:Y:S01]  /*40e0*/  LDS R123, [R83+-0x10] ;  /* 0xfffff000537b7984 */ /* 0x000fe20000000800 */
[----:B------:R-:W-:-:S02]  /*40f0*/  FFMA R69, R92, R125, R69 ;  /* 0x0000007d5c457223 */ /* 0x000fc40000000045 */
[----:B------:R-:W-:Y:S01]  /*4100*/  FFMA R67, R85, R58, R68 ;  /* 0x0000003a55437223 */ /* 0x000fe20000000044 */
[----:B------:R-:W-:Y:S01]  /*4110*/  LDS R125, [R83] ;  /* 0x00000000537d7984 */ /* 0x000fe20000000800 */
[-C--:B------:R-:W-:Y:S02]  /*4120*/  FFMA R107, R107, R128.reuse, R126 ;  /* 0x000000806b6b7223 */ /* 0x080fe4000000007e */
[----:B------:R-:W-:Y:S01]  /*4130*/  FFMA R92, R92, R128, R113 ;  /* 0x000000805c5c7223 */ /* 0x000fe20000000071 */
[----:B------:R-:W-:Y:S01]  /*4140*/  LDS R126, [R83+0x8] ;  /* 0x00000800537e7984 */ /* 0x000fe20000000800 */
[----:B0-----:R-:W-:Y:S02]  /*4150*/  FFMA R68, R58, R114, R73 ;  /* 0x000000723a447223 */ /* 0x001fe40000000049 */
[C---:B------:R-:W-:Y:S01]  /*4160*/  FFMA R113, R85.reuse, R54, R122 ;  /* 0x0000003655717223 */ /* 0x040fe2000000007a */
[----:B------:R-:W0:Y:S01]  /*4170*/  LDS R73, [R82+0x120c] ;  /* 0x00120c0052497984 */ /* 0x000e220000000800 */
[----:B------:R-:W-:-:S02]  /*4180*/  FFMA R117, R85, R53, R124 ;  /* 0x0000003555757223 */ /* 0x000fc4000000007c */
[-C--:B------:R-:W-:Y:S01]  /*4190*/  FFMA R64, R88, R53.reuse, R64 ;  /* 0x0000003558407223 */ /* 0x080fe20000000040 */
[----:B------:R-:W-:Y:S01]  /*41a0*/  LDS R122, [R83+-0x18] ;  /* 0xffffe800537a7984 */ /* 0x000fe20000000800 */
[C---:B------:R-:W-:Y:S02]  /*41b0*/  FFMA R70, R86.reuse, R54, R109 ;  /* 0x0000003656467223 */ /* 0x040fe4000000006d */
[----:B------:R-:W-:Y:S01]  /*41c0*/  FFMA R116, R86, R53, R116 ;  /* 0x0000003556747223 */ /* 0x000fe20000000074 */
[----:B------:R-:W-:Y:S01]  /*41d0*/  LDS R124, [R83+-0x8] ;  /* 0xfffff800537c7984 */ /* 0x000fe20000000800 */
[-C--:B------:R-:W-:Y:S02]  /*41e0*/  FFMA R85, R85, R57.reuse, R72 ;  /* 0x0000003955557223 */ /* 0x080fe40000000048 */
[-C--:B------:R-:W-:Y:S02]  /*41f0*/  FFMA R88, R88, R57.reuse, R119 ;  /* 0x0000003958587223 */ /* 0x080fe40000000077 */
[----:B------:R-:W-:-:S02]  /*4200*/  FFMA R86, R86, R57, R65 ;  /* 0x0000003956567223 */ /* 0x000fc40000000041 */
[C---:B------:R-:W-:Y:S02]  /*4210*/  FFMA R115, R84.reuse, R58, R115 ;  /* 0x0000003a54737223 */ /* 0x040fe40000000073 */
[C---:B------:R-:W-:Y:S01]  /*4220*/  FFMA R111, R84.reuse, R54, R111 ;  /* 0x00000036546f7223 */ /* 0x040fe2000000006f */
[----:B------:R-:W4:Y:S01]  /*4230*/  LDS R58, [R82+-0x23f0] ;  /* 0xffdc1000523a7984 */ /* 0x000f220000000800 */
[C---:B------:R-:W-:Y:S02]  /*4240*/  FFMA R109, R84.reuse, R53, R120 ;  /* 0x00000035546d7223 */ /* 0x040fe40000000078 */
[----:B------:R-:W-:Y:S02]  /*4250*/  FFMA R69, R84, R57, R69 ;  /* 0x0000003954457223 */ /* 0x000fe40000000045 */
[-C--:B------:R-:W-:Y:S02]  /*4260*/  FFMA R72, R54, R114.reuse, R107 ;  /* 0x0000007236487223 */ /* 0x080fe4000000006b */
[-C--:B------:R-:W-:Y:S01]  /*4270*/  FFMA R112, R53, R114.reuse, R112 ;  /* 0x0000007235707223 */ /* 0x080fe20000000070 */
[----:B------:R-:W-:Y:S01]  /*4280*/  LDS R54, [R82+0x10] ;  /* 0x0000100052367984 */ /* 0x000fe20000000800 */
[----:B------:R-:W-:-:S02]  /*4290*/  FFMA R92, R57, R114, R92 ;  /* 0x00000072395c7223 */ /* 0x000fc4000000005c */
[C---:B-1----:R-:W-:Y:S01]  /*42a0*/  FFMA R84, R108.reuse, R60, R75 ;  /* 0x0000003c6c547223 */ /* 0x042fe2000000004b */
[----:B------:R-:W1:Y:S01]  /*42b0*/  LDS R57, [R82+-0x11f0] ;  /* 0xffee100052397984 */ /* 0x000e620000000800 */
[----:B------:R-:W-:Y:S02]  /*42c0*/  FFMA R118, R108, R52, R113 ;  /* 0x000000346c767223 */ /* 0x000fe40000000071 */
[C---:B------:R-:W-:Y:S01]  /*42d0*/  FFMA R119, R90.reuse, R60, R71 ;  /* 0x0000003c5a777223 */ /* 0x040fe20000000047 */
[----:B------:R-:W5:Y:S01]  /*42e0*/  LDS R53, [R82+0x1210] ;  /* 0x0012100052357984 */ /* 0x000f620000000800 */
[C---:B------:R-:W-:Y:S02]  /*42f0*/  FFMA R121, R90.reuse, R59, R66 ;  /* 0x0000003b5a797223 */ /* 0x040fe40000000042 */
[----:B--2---:R-:W-:Y:S01]  /*4300*/  FFMA R65, R90, R55, R68 ;  /* 0x000000375a417223 */ /* 0x004fe20000000044 */
[----:B------:R-:W2:Y:S01]  /*4310*/  LDS R113, [R83+0x10] ;  /* 0x0000100053717984 */ /* 0x000ea20000000800 */
[----:B---3--:R-:W-:-:S02]  /*4320*/  FFMA R75, R110, R61, R64 ;  /* 0x0000003d6e4b7223 */ /* 0x008fc40000000040 */
[----:B------:R-:W-:Y:S01]  /*4330*/  FFMA R71, R62, R110, R63 ;  /* 0x0000006e3e477223 */ /* 0x000fe2000000003f */
[----:B------:R-:W3:Y:S01]  /*4340*/  LDS R68, [R82+-0x23ec] ;  /* 0xffdc140052447984 */ /* 0x000ee20000000800 */
[C---:B------:R-:W-:Y:S02]  /*4350*/  FFMA R107, R90.reuse, R61, R74 ;  /* 0x0000003d5a6b7223 */ /* 0x040fe4000000004a */
[C---:B------:R-:W-:Y:S01]  /*4360*/  FFMA R91, R90.reuse, R62, R91 ;  /* 0x0000003e5a5b7223 */ /* 0x040fe2000000005b */
[----:B------:R-:W2:Y:S01]  /*4370*/  LDS R64, [R82+-0x11ec] ;  /* 0xffee140052407984 */ /* 0x000ea20000000800 */
[C---:B------:R-:W-:Y:S02]  /*4380*/  FFMA R115, R90.reuse, R56, R115 ;  /* 0x000000385a737223 */ /* 0x040fe40000000073 */
[----:B------:R-:W-:Y:S01]  /*4390*/  FFMA R67, R90, R52, R67 ;  /* 0x000000345a437223 */ /* 0x000fe20000000043 */
[----:B------:R-:W2:Y:S01]  /*43a0*/  LDS R66, [R82+0x14] ;  /* 0x0000140052427984 */ /* 0x000ea20000000800 */
[----:B------:R-:W-:-:S02]  /*43b0*/  FFMA R74, R62, R108, R93 ;  /* 0x0000006c3e4a7223 */ /* 0x000fc4000000005d */
[----:B------:R-:W-:Y:S01]  /*43c0*/  FFMA R90, R108, R59, R70 ;  /* 0x0000003b6c5a7223 */ /* 0x000fe20000000046 */
[----:B------:R-:W2:Y:S01]  /*43d0*/  LDS R63, [R82+0x1214] ;  /* 0x00121400523f7984 */ /* 0x000ea20000000800 */
[----:B0-----:R-:W-:Y:S02]  /*43e0*/  FFMA R62, R62, R73, R89 ;  /* 0x000000493e3e7223 */ /* 0x001fe40000000059 */
[C---:B------:R-:W-:Y:S02]  /*43f0*/  FFMA R76, R108.reuse, R61, R76 ;  /* 0x0000003d6c4c7223 */ /* 0x040fe4000000004c */
[C---:B------:R-:W-:Y:S02]  /*4400*/  FFMA R114, R108.reuse, R56, R111 ;  /* 0x000000386c727223 */ /* 0x040fe4000000006f */
[----:B------:R-:W-:Y:S02]  /*4410*/  FFMA R120, R108, R55, R72 ;  /* 0x000000376c787223 */ /* 0x000fe40000000048 */
[----:B------:R-:W-:-:S02]  /*4420*/  FFMA R88, R73, R61, R88 ;  /* 0x0000003d49587223 */ /* 0x000fc40000000058 */
[C---:B------:R-:W-:Y:S02]  /*4430*/  FFMA R70, R73.reuse, R60, R87 ;  /* 0x0000003c49467223 */ /* 0x040fe40000000057 */
[C---:B------:R-:W-:Y:S02]  /*4440*/  FFMA R86, R73.reuse, R59, R86 ;  /* 0x0000003b49567223 */ /* 0x040fe40000000056 */
[C---:B------:R-:W-:Y:S02]  /*4450*/  FFMA R72, R73.reuse, R56, R69 ;  /* 0x0000003849487223 */ /* 0x040fe40000000045 */
[C---:B------:R-:W-:Y:S02]  /*4460*/  FFMA R108, R73.reuse, R52, R85 ;  /* 0x00000034496c7223 */ /* 0x040fe40000000055 */
[----:B------:R-:W-:Y:S02]  /*4470*/  FFMA R92, R73, R55, R92 ;  /* 0x00000037495c7223 */ /* 0x000fe4000000005c */
[----:B------:R-:W-:-:S02]  /*4480*/  FFMA R109, R110, R56, R109 ;  /* 0x000000386e6d7223 */ /* 0x000fc4000000006d */
[----:B------:R-:W-:Y:S02]  /*4490*/  FFMA R117, R110, R52, R117 ;  /* 0x000000346e757223 */ /* 0x000fe40000000075 */
[----:B----4-:R-:W-:Y:S02]  /*44a0*/  FFMA R91, R58, R122, R91 ;  /* 0x0000007a3a5b7223 */ /* 0x010fe4000000005b */
[C---:B-1----:R-:W-:Y:S02]  /*44b0*/  FFMA R74, R122.reuse, R57, R74 ;  /* 0x000000397a4a7223 */ /* 0x042fe4000000004a */
[C---:B------:R-:W-:Y:S02]  /*44c0*/  FFMA R71, R122.reuse, R54, R71 ;  /* 0x000000367a477223 */ /* 0x040fe40000000047 */
[----:B-----5:R-:W-:Y:S02]  /*44d0*/  FFMA R62, R122, R53, R62 ;  /* 0x000000357a3e7223 */ /* 0x020fe4000000003e */
[----:B------:R-:W-:-:S02]  /*44e0*/  FFMA R73, R54, R123, R75 ;  /* 0x0000007b36497223 */ /* 0x000fc4000000004b */
[C---:B------:R-:W-:Y:S02]  /*44f0*/  FFMA R77, R110.reuse, R60, R77 ;  /* 0x0000003c6e4d7223 */ /* 0x040fe4000000004d */
[C---:B------:R-:W-:Y:S02]  /*4500*/  FFMA R93, R110.reuse, R59, R116 ;  /* 0x0000003b6e5d7223 */ /* 0x040fe40000000074 */
[----:B------:R-:W-:Y:S01]  /*4510*/  FFMA R111, R110, R55, R112 ;  /* 0x000000376e6f7223 */ /* 0x000fe20000000070 */
[----:B------:R-:W-:Y:S01]  /*4520*/  LDS R116, [R83+0x6c] ;  /* 0x00006c0053747984 */ /* 0x000fe20000000800 */
[C---:B------:R-:W-:Y:S02]  /*4530*/  FFMA R75, R57.reuse, R125, R90 ;  /* 0x0000007d394b7223 */ /* 0x040fe4000000005a */
[-C--:B------:R-:W-:Y:S01]  /*4540*/  FFMA R107, R58, R123.reuse, R107 ;  /* 0x0000007b3a6b7223 */ /* 0x080fe2000000006b */
[----:B------:R-:W0:Y:S01]  /*4550*/  LDS R90, [R83+0x1c] ;  /* 0x00001c00535a7984 */ /* 0x000e220000000800 */
[----:B------:R-:W-:-:S02]  /*4560*/  FFMA R69, R57, R123, R76 ;  /* 0x0000007b39457223 */ /* 0x000fc4000000004c */
[----:B------:R-:W-:Y:S01]  /*4570*/  FFMA R88, R53, R123, R88 ;  /* 0x0000007b35587223 */ /* 0x000fe20000000058 */
[----:B------:R-:W-:Y:S01]  /*4580*/  LDS R110, [R82+-0x23e8] ;  /* 0xffdc1800526e7984 */ /* 0x000fe20000000800 */
[CC--:B--2---:R-:W-:Y:S02]  /*4590*/  FFMA R87, R58.reuse, R113.reuse, R67 ;  /* 0x000000713a577223 */ /* 0x0c4fe40000000043 */
[-C--:B------:R-:W-:Y:S01]  /*45a0*/  FFMA R115, R58, R126.reuse, R115 ;  /* 0x0000007e3a737223 */ /* 0x080fe20000000073 */
[----:B------:R-:W-:Y:S01]  /*45b0*/  LDS R76, [R83+0x60] ;  /* 0x00006000534c7984 */ /* 0x000fe20000000800 */
[CC--:B------:R-:W-:Y:S02]  /*45c0*/  FFMA R85, R57.reuse, R126.reuse, R114 ;  /* 0x0000007e39557223 */ /* 0x0c0fe40000000072 */
[----:B------:R-:W-:Y:S01]  /*45d0*/  FFMA R109, R54, R126, R109 ;  /* 0x0000007e366d7223 */ /* 0x000fe2000000006d */
[----:B------:R-:W-:Y:S01]  /*45e0*/  LDS R112, [R82+-0x11e8] ;  /* 0xffee180052707984 */ /* 0x000fe20000000800 */
[----:B------:R-:W-:-:S02]  /*45f0*/  FFMA R118, R57, R113, R118 ;  /* 0x0000007139767223 */ /* 0x000fc40000000076 */
[-C--:B------:R-:W-:Y:S01]  /*4600*/  FFMA R117, R54, R113.reuse, R117 ;  /* 0x0000007136757223 */ /* 0x080fe20000000075 */
[----:B------:R-:W-:Y:S01]  /*4610*/  LDS R114, [R83+0x64] ;  /* 0x0000640053727984 */ /* 0x000fe20000000800 */
[----:B------:R-:W-:Y:S02]  /*4620*/  FFMA R108, R53, R113, R108 ;  /* 0x00000071356c7223 */ /* 0x000fe4000000006c */
[C---:B---3--:R-:W-:Y:S02]  /*4630*/  FFMA R91, R61.reuse, R68, R91 ;  /* 0x000000443d5b7223 */ /* 0x048fe4000000005b */
[C---:B------:R-:W-:Y:S02]  /*4640*/  FFMA R123, R61.reuse, R64, R74 ;  /* 0x000000403d7b7223 */ /* 0x040fe4000000004a */
[----:B------:R-:W-:Y:S02]  /*4650*/  FFMA R67, R61, R66, R71 ;  /* 0x000000423d437223 */ /* 0x000fe40000000047 */
[----:B------:R-:W-:-:S02]  /*4660*/  FFMA R119, R58, R124, R119 ;  /* 0x0000007c3a777223 */ /* 0x000fc40000000077 */
[-C--:B------:R-:W-:Y:S02]  /*4670*/  FFMA R84, R57, R124.reuse, R84 ;  /* 0x0000007c39547223 */ /* 0x080fe40000000054 */
[-C--:B------:R-:W-:Y:S02]  /*4680*/  FFMA R77, R54, R124.reuse, R77 ;  /* 0x0000007c364d7223 */ /* 0x080fe4000000004d */
[C---:B------:R-:W-:Y:S02]  /*4690*/  FFMA R70, R53.reuse, R124, R70 ;  /* 0x0000007c35467223 */ /* 0x040fe40000000046 */
[-C--:B------:R-:W-:Y:S02]  /*46a0*/  FFMA R121, R58, R125.reuse, R121 ;  /* 0x0000007d3a797223 */ /* 0x080fe40000000079 */
[-C--:B------:R-:W-:Y:S02]  /*46b0*/  FFMA R93, R54, R125.reuse, R93 ;  /* 0x0000007d365d7223 */ /* 0x080fe4000000005d */
[----:B------:R-:W-:-:S02]  /*46c0*/  FFMA R86, R53, R125, R86 ;  /* 0x0000007d35567223 */ /* 0x000fc40000000056 */
[----:B------:R-:W-:Y:S02]  /*46d0*/  FFMA R126, R53, R126, R72 ;  /* 0x0000007e357e7223 */ /* 0x000fe40000000048 */
[-C--:B------:R-:W-:Y:S01]  /*46e0*/  FFMA R89, R58, R127.reuse, R65 ;  /* 0x0000007f3a597223 */ /* 0x080fe20000000041 */
[----:B------:R-:W-:Y:S01]  /*46f0*/  LDS R72, [R83+0x68] ;  /* 0x0000680053487984 */ /* 0x000fe20000000800 */
[-C--:B------:R-:W-:Y:S02]  /*4700*/  FFMA R113, R57, R127.reuse, R120 ;  /* 0x0000007f39717223 */ /* 0x080fe40000000078 */
[-C--:B------:R-:W-:Y:S01]  /*4710*/  FFMA R111, R54, R127.reuse, R111 ;  /* 0x0000007f366f7223 */ /* 0x080fe2000000006f */
[----:B------:R-:W-:Y:S01]  /*4720*/  LDS R58, [R83+0x70] ;  /* 0x00007000533a7984 */ /* 0x000fe20000000800 */
[----:B------:R-:W-:Y:S02]  /*4730*/  FFMA R92, R53, R127, R92 ;  /* 0x0000007f355c7223 */ /* 0x000fe4000000005c */
[-C--:B------:R-:W-:Y:S01]  /*4740*/  FFMA R61, R61, R63.reuse, R62 ;  /* 0x0000003f3d3d7223 */ /* 0x080fe2000000003e */
[----:B------:R-:W-:Y:S01]  /*4750*/  LDS R57, [R83+0x78] ;  /* 0x0000780053397984 */ /* 0x000fe20000000800 */
[----:B------:R-:W-:-:S02]  /*4760*/  FFMA R65, R60, R63, R88 ;  /* 0x0000003f3c417223 */ /* 0x000fc40000000058 */
[C---:B------:R-:W-:Y:S01]  /*4770*/  FFMA R119, R59.reuse, R68, R119 ;  /* 0x000000443b777223 */ /* 0x040fe20000000077 */
[----:B------:R-:W1:Y:S01]  /*4780*/  LDS R62, [R83+0x58] ;  /* 0x00005800533e7984 */ /* 0x000e620000000800 */
[C---:B------:R-:W-:Y:S02]  /*4790*/  FFMA R127, R59.reuse, R64, R84 ;  /* 0x000000403b7f7223 */ /* 0x040fe40000000054 */
[C---:B------:R-:W-:Y:S01]  /*47a0*/  FFMA R77, R59.reuse, R66, R77 ;  /* 0x000000423b4d7223 */ /* 0x040fe2000000004d */
[----:B------:R-:W2:Y:S01]  /*47b0*/  LDS R54, [R83+0x80] ;  /* 0x0000800053367984 */ /* 0x000ea20000000800 */
[-C--:B------:R-:W-:Y:S02]  /*47c0*/  FFMA R125, R60, R64.reuse, R69 ;  /* 0x000000403c7d7223 */ /* 0x080fe40000000045 */
[----:B------:R-:W-:Y:S01]  /*47d0*/  FFMA R59, R59, R63, R70 ;  /* 0x0000003f3b3b7223 */ /* 0x000fe20000000046 */
[----:B------:R-:W3:Y:S01]  /*47e0*/  LDS R53, [R83+0x88] ;  /* 0x0000880053357984 */ /* 0x000ee20000000800 */
[----:B------:R-:W-:-:S02]  /*47f0*/  FFMA R74, R52, R64, R85 ;  /* 0x00000040344a7223 */ /* 0x000fc40000000055 */
[-C--:B------:R-:W-:Y:S01]  /*4800*/  FFMA R107, R60, R68.reuse, R107 ;  /* 0x000000443c6b7223 */ /* 0x080fe2000000006b */
[----:B------:R-:W4:Y:S01]  /*4810*/  LDS R88, [R82+0x18] ;  /* 0x0000180052587984 */ /* 0x000f220000000800 */
[C---:B------:R-:W-:Y:S02]  /*4820*/  FFMA R121, R56.reuse, R68, R121 ;  /* 0x0000004438797223 */ /* 0x040fe40000000079 */
[C---:B------:R-:W-:Y:S01]  /*4830*/  FFMA R75, R56.reuse, R64, R75 ;  /* 0x00000040384b7223 */ /* 0x040fe2000000004b */
[----:B------:R-:W-:Y:S01]  /*4840*/  LDS R120, [R83+0x8c] ;  /* 0x00008c0053787984 */ /* 0x000fe20000000800 */
[----:B------:R-:W-:Y:S02]  /*4850*/  FFMA R69, R56, R63, R86 ;  /* 0x0000003f38457223 */ /* 0x000fe40000000056 */
[-C--:B------:R-:W-:Y:S01]  /*4860*/  FFMA R70, R52, R68.reuse, R115 ;  /* 0x0000004434467223 */ /* 0x080fe20000000073 */
[----:B------:R-:W5:Y:S01]  /*4870*/  LDS R86, [R82+0x1218] ;  /* 0x0012180052567984 */ /* 0x000f620000000800 */
[----:B------:R-:W-:-:S02]  /*4880*/  FFMA R71, R55, R68, R87 ;  /* 0x0000004437477223 */ /* 0x000fc40000000057 */
[----:B------:R-:W-:Y:S01]  /*4890*/  FFMA R85, R55, R64, R118 ;  /* 0x0000004037557223 */ /* 0x000fe20000000076 */
[----:B------:R-:W-:Y:S01]  /*48a0*/  LDS R87, [R82+0x20] ;  /* 0x0000200052577984 */ /* 0x000fe20000000800 */
[-C--:B0-----:R-:W-:Y:S02]  /*48b0*/  FFMA R68, R68, R90.reuse, R89 ;  /* 0x0000005a44447223 */ /* 0x081fe40000000059 */
[----:B------:R-:W-:Y:S01]  /*48c0*/  FFMA R64, R64, R90, R113 ;  /* 0x0000005a40407223 */ /* 0x000fe20000000071 */
[----:B------:R-:W-:Y:S01]  /*48d0*/  LDS R118, [R83+0x7c] ;  /* 0x00007c0053767984 */ /* 0x000fe20000000800 */
[-C--:B------:R-:W-:Y:S02]  /*48e0*/  FFMA R73, R60, R66.reuse, R73 ;  /* 0x000000423c497223 */ /* 0x080fe40000000049 */
[-C--:B------:R-:W-:Y:S01]  /*48f0*/  FFMA R93, R56, R66.reuse, R93 ;  /* 0x00000042385d7223 */ /* 0x080fe2000000005d */
[----:B------:R-:W-:Y:S01]  /*4900*/  LDS R60, [R82+-0x23e4] ;  /* 0xffdc1c00523c7984 */ /* 0x000fe20000000800 */
[----:B------:R-:W-:-:S02]  /*4910*/  FFMA R84, R52, R66, R109 ;  /* 0x0000004234547223 */ /* 0x000fc4000000006d */
[C---:B------:R-:W-:Y:S01]  /*4920*/  FFMA R117, R55.reuse, R66, R117 ;  /* 0x0000004237757223 */ /* 0x040fe20000000075 */
[----:B------:R-:W-:Y:S01]  /*4930*/  LDS R56, [R82+-0x11e4] ;  /* 0xffee1c0052387984 */ /* 0x000fe20000000800 */
[-C--:B------:R-:W-:Y:S02]  /*4940*/  FFMA R126, R52, R63.reuse, R126 ;  /* 0x0000003f347e7223 */ /* 0x080fe4000000007e */
[----:B------:R-:W-:Y:S01]  /*4950*/  FFMA R109, R55, R63, R108 ;  /* 0x0000003f376d7223 */ /* 0x000fe2000000006c */
[----:B------:R-:W-:Y:S01]  /*4960*/  LDS R52, [R82+0x121c] ;  /* 0x00121c0052347984 */ /* 0x000fe20000000800 */
[-C--:B------:R-:W-:Y:S02]  /*4970*/  FFMA R66, R66, R90.reuse, R111 ;  /* 0x0000005a42427223 */ /* 0x080fe4000000006f */
[----:B------:R-:W-:Y:S01]  /*4980*/  FFMA R92, R63, R90, R92 ;  /* 0x0000005a3f5c7223 */ /* 0x000fe2000000005c */
[----:B------:R-:W0:Y:S01]  /*4990*/  LDS R108, [R83+0x5c] ;  /* 0x00005c00536c7984 */ /* 0x000e220000000800 */
[----:B-1----:R-:W-:-:S02]  /*49a0*/  FFMA R91, R110, R62, R91 ;  /* 0x0000003e6e5b7223 */ /* 0x002fc4000000005b */
[C---:B------:R-:W-:Y:S01]  /*49b0*/  FFMA R107, R110.reuse, R76, R107 ;  /* 0x0000004c6e6b7223 */ /* 0x040fe2000000006b */
[----:B------:R-:W1:Y:S01]  /*49c0*/  LDS R55, [R82+0x1c] ;  /* 0x00001c0052377984 */ /* 0x000e620000000800 */
[C---:B------:R-:W-:Y:S02]  /*49d0*/  FFMA R119, R110.reuse, R72, R119 ;  /* 0x000000486e777223 */ /* 0x040fe40000000077 */
[C---:B------:R-:W-:Y:S01]  /*49e0*/  FFMA R121, R110.reuse, R58, R121 ;  /* 0x0000003a6e797223 */ /* 0x040fe20000000079 */
[----:B------:R-:W-:Y:S01]  /*49f0*/  LDS R89, [R82+-0x11e0] ;  /* 0xffee200052597984 */ /* 0x000fe20000000800 */
[C---:B------:R-:W-:Y:S02]  /*4a00*/  FFMA R111, R110.reuse, R57, R70 ;  /* 0x000000396e6f7223 */ /* 0x040fe40000000046 */
[C---:B--2---:R-:W-:Y:S02]  /*4a10*/  FFMA R71, R110.reuse, R54, R71 ;  /* 0x000000366e477223 */ /* 0x044fe40000000047 */
[----:B---3--:R-:W-:-:S02]  /*4a20*/  FFMA R63, R110, R53, R68 ;  /* 0x000000356e3f7223 */ /* 0x008fc40000000044 */
[----:B------:R-:W-:Y:S01]  /*4a30*/  FFMA R123, R62, R112, R123 ;  /* 0x000000703e7b7223 */ /* 0x000fe2000000007b */
[----:B------:R-:W2:Y:S01]  /*4a40*/  LDS R110, [R83+0x74] ;  /* 0x00007400536e7984 */ /* 0x000ea20000000800 */
[C---:B------:R-:W-:Y:S02]  /*4a50*/  FFMA R125, R112.reuse, R76, R125 ;  /* 0x0000004c707d7223 */ /* 0x040fe4000000007d */
[C---:B------:R-:W-:Y:S02]  /*4a60*/  FFMA R127, R112.reuse, R72, R127 ;  /* 0x00000048707f7223 */ /* 0x040fe4000000007f */
[C---:B------:R-:W-:Y:S02]  /*4a70*/  FFMA R75, R112.reuse, R58, R75 ;  /* 0x0000003a704b7223 */ /* 0x040fe4000000004b */
[C---:B------:R-:W-:Y:S02]  /*4a80*/  FFMA R113, R112.reuse, R57, R74 ;  /* 0x0000003970717223 */ /* 0x040fe4000000004a */
[----:B------:R-:W-:-:S02]  /*4a90*/  FFMA R115, R112, R54, R85 ;  /* 0x0000003670737223 */ /* 0x000fc40000000055 */
[----:B------:R-:W-:Y:S01]  /*4aa0*/  FFMA R129, R112, R53, R64 ;  /* 0x0000003570817223 */ /* 0x000fe20000000040 */
[----:B------:R-:W-:Y:S01]  /*4ab0*/  LDS R85, [R82+0x1220] ;  /* 0x0012200052557984 */ /* 0x000fe20000000800 */
[C---:B----4-:R-:W-:Y:S02]  /*4ac0*/  FFMA R74, R88.reuse, R58, R93 ;  /* 0x0000003a584a7223 */ /* 0x050fe4000000005d */
[----:B------:R-:W-:Y:S01]  /*4ad0*/  FFMA R90, R88, R54, R117 ;  /* 0x00000036585a7223 */ /* 0x000fe20000000075 */
[----:B------:R-:W3:Y:S01]  /*4ae0*/  LDS R112, [R83+0x84] ;  /* 0x0000840053707984 */ /* 0x000ee20000000800 */
[----:B------:R-:W-:Y:S02]  /*4af0*/  FFMA R64, R62, R88, R67 ;  /* 0x000000583e407223 */ /* 0x000fe40000000043 */
[C---:B------:R-:W-:Y:S01]  /*4b00*/  FFMA R68, R88.reuse, R76, R73 ;  /* 0x0000004c58447223 */ /* 0x040fe20000000049 */
[----:B------:R4:W2:Y:S01]  /*4b10*/  LDS R93, [R82+-0x23e0] ;  /* 0xffdc2000525d7984 */ /* 0x0008a20000000800 */
[----:B------:R-:W-:-:S02]  /*4b20*/  FFMA R70, R88, R72, R77 ;  /* 0x0000004858467223 */ /* 0x000fc4000000004d */
[----:B-----5:R-:W-:Y:S01]  /*4b30*/  FFMA R61, R62, R86, R61 ;  /* 0x000000563e3d7223 */ /* 0x020fe2000000003d */
[----:B------:R5:W2:Y:S01]  /*4b40*/  LDS R117, [R83+0x90] ;  /* 0x0000900053757984 */ /* 0x000aa20000000800 */
[C---:B------:R-:W-:Y:S02]  /*4b50*/  FFMA R65, R86.reuse, R76, R65 ;  /* 0x0000004c56417223 */ /* 0x040fe40000000041 */
[----:B------:R-:W-:Y:S01]  /*4b60*/  FFMA R59, R86, R72, R59 ;  /* 0x00000048563b7223 */ /* 0x000fe2000000003b */
[----:B----4-:R-:W-:Y:S01]  /*4b70*/  IADD3 R82, R82, 0x24, RZ ;  /* 0x0000002452527810 */ /* 0x010fe20007ffe0ff */
[-C--:B------:R-:W-:Y:S02]  /*4b80*/  FFMA R84, R88, R57.reuse, R84 ;  /* 0x0000003958547223 */ /* 0x080fe40000000054 */
[C---:B------:R-:W-:Y:S01]  /*4b90*/  FFMA R69, R86.reuse, R58, R69 ;  /* 0x0000003a56457223 */ /* 0x040fe20000000045 */
[----:B-----5:R-:W-:Y:S01]  /*4ba0*/  IADD3 R83, R83, 0x414, RZ ;  /* 0x0000041453537810 */ /* 0x020fe20007ffe0ff */
[----:B------:R-:W-:-:S02]  /*4bb0*/  FFMA R67, R86, R57, R126 ;  /* 0x0000003956437223 */ /* 0x000fc4000000007e */
[C---:B------:R-:W-:Y:S02]  /*4bc0*/  FFMA R109, R86.reuse, R54, R109 ;  /* 0x00000036566d7223 */ /* 0x040fe4000000006d */
[-C--:B------:R-:W-:Y:S02]  /*4bd0*/  FFMA R73, R86, R53.reuse, R92 ;  /* 0x0000003556497223 */ /* 0x080fe4000000005c */
[----:B------:R-:W-:Y:S02]  /*4be0*/  FFMA R66, R88, R53, R66 ;  /* 0x0000003558427223 */ /* 0x000fe40000000042 */
[----:B0-----:R-:W-:Y:S02]  /*4bf0*/  FFMA R91, R60, R108, R91 ;  /* 0x0000006c3c5b7223 */ /* 0x001fe4000000005b */
[C---:B------:R-:W-:Y:S02]  /*4c00*/  FFMA R123, R108.reuse, R56, R123 ;  /* 0x000000386c7b7223 */ /* 0x040fe4000000007b */
[----:B-1----:R-:W-:-:S02]  /*4c10*/  FFMA R64, R108, R55, R64 ;  /* 0x000000376c407223 */ /* 0x002fc40000000040 */
[----:B------:R-:W-:Y:S02]  /*4c20*/  FFMA R61, R108, R52, R61 ;  /* 0x000000346c3d7223 */ /* 0x000fe4000000003d */
[-C--:B------:R-:W-:Y:S02]  /*4c30*/  FFMA R107, R60, R114.reuse, R107 ;  /* 0x000000723c6b7223 */ /* 0x080fe4000000006b */
[-C--:B------:R-:W-:Y:S02]  /*4c40*/  FFMA R125, R56, R114.reuse, R125 ;  /* 0x00000072387d7223 */ /* 0x080fe4000000007d */
[-C--:B------:R-:W-:Y:S02]  /*4c50*/  FFMA R68, R55, R114.reuse, R68 ;  /* 0x0000007237447223 */ /* 0x080fe40000000044 */
[----:B------:R-:W-:Y:S02]  /*4c60*/  FFMA R65, R52, R114, R65 ;  /* 0x0000007234417223 */ /* 0x000fe40000000041 */
[----:B------:R-:W-:-:S02]  /*4c70*/  FFMA R119, R60, R116, R119 ;  /* 0x000000743c777223 */ /* 0x000fc40000000077 */
[-C--:B------:R-:W-:Y:S02]  /*4c80*/  FFMA R127, R56, R116.reuse, R127 ;  /* 0x00000074387f7223 */ /* 0x080fe4000000007f */
[CC--:B------:R-:W-:Y:S02]  /*4c90*/  FFMA R62, R55.reuse, R116.reuse, R70 ;  /* 0x00000074373e7223 */ /* 0x0c0fe40000000046 */
[----:B------:R-:W-:Y:S02]  /*4ca0*/  FFMA R59, R52, R116, R59 ;  /* 0x00000074343b7223 */ /* 0x000fe4000000003b */
[-C--:B--2---:R-:W-:Y:S02]  /*4cb0*/  FFMA R86, R60, R110.reuse, R121 ;  /* 0x0000006e3c567223 */ /* 0x084fe40000000079 */
[-C--:B------:R-:W-:Y:S02]  /*4cc0*/  FFMA R88, R56, R110.reuse, R75 ;  /* 0x0000006e38587223 */ /* 0x080fe4000000004b */
[----:B------:R-:W-:-:S02]  /*4cd0*/  FFMA R92, R55, R110, R74 ;  /* 0x0000006e375c7223 */ /* 0x000fc4000000004a */
[-C--:B------:R-:W-:Y:S02]  /*4ce0*/  FFMA R111, R60, R118.reuse, R111 ;  /* 0x000000763c6f7223 */ /* 0x080fe4000000006f */
[-C--:B------:R-:W-:Y:S02]  /*4cf0*/  FFMA R113, R56, R118.reuse, R113 ;  /* 0x0000007638717223 */ /* 0x080fe40000000071 */
[C---:B------:R-:W-:Y:S02]  /*4d00*/  FFMA R84, R55.reuse, R118, R84 ;  /* 0x0000007637547223 */ /* 0x040fe40000000054 */
[-C--:B---3--:R-:W-:Y:S02]  /*4d10*/  FFMA R108, R60, R112.reuse, R71 ;  /* 0x000000703c6c7223 */ /* 0x088fe40000000047 */
[-C--:B------:R-:W-:Y:S02]  /*4d20*/  FFMA R114, R56, R112.reuse, R115 ;  /* 0x0000007038727223 */ /* 0x080fe40000000073 */
[----:B------:R-:W-:-:S02]  /*4d30*/  FFMA R116, R55, R112, R90 ;  /* 0x0000007037747223 */ /* 0x000fc4000000005a */
[C---:B------:R-:W-:Y:S02]  /*4d40*/  FFMA R110, R52.reuse, R110, R69 ;  /* 0x0000006e346e7223 */ /* 0x040fe40000000045 */
[C---:B------:R-:W-:Y:S02]  /*4d50*/  FFMA R118, R52.reuse, R118, R67 ;  /* 0x0000007634767223 */ /* 0x040fe40000000043 */
[C---:B------:R-:W-:Y:S02]  /*4d60*/  FFMA R112, R52.reuse, R112, R109 ;  /* 0x0000007034707223 */ /* 0x040fe4000000006d */
[-C--:B------:R-:W-:Y:S02]  /*4d70*/  FFMA R52, R52, R120.reuse, R73 ;  /* 0x0000007834347223 */ /* 0x080fe40000000049 */
[-C--:B------:R-:W-:Y:S02]  /*4d80*/  FFMA R122, R60, R120.reuse, R63 ;  /* 0x000000783c7a7223 */ /* 0x080fe4000000003f */
[----:B------:R-:W-:-:S02]  /*4d90*/  FFMA R124, R56, R120, R129 ;  /* 0x00000078387c7223 */ /* 0x000fc40000000081 */
[----:B------:R-:W-:Y:S02]  /*4da0*/  FFMA R126, R55, R120, R66 ;  /* 0x00000078377e7223 */ /* 0x000fe40000000042 */
[C---:B------:R-:W-:Y:S02]  /*4db0*/  FFMA R75, R72.reuse, R93, R107 ;  /* 0x0000005d484b7223 */ /* 0x040fe4000000006b */
[C---:B------:R-:W-:Y:S02]  /*4dc0*/  FFMA R74, R72.reuse, R89, R125 ;  /* 0x00000059484a7223 */ /* 0x040fe4000000007d */
[----:B------:R-:W-:Y:S02]  /*4dd0*/  FFMA R73, R72, R87, R68 ;  /* 0x0000005748497223 */ /* 0x000fe40000000044 */
[C---:B------:R-:W-:Y:S02]  /*4de0*/  FFMA R91, R76.reuse, R93, R91 ;  /* 0x0000005d4c5b7223 */ /* 0x040fe4000000005b */
[----:B------:R-:W-:-:S02]  /*4df0*/  FFMA R90, R76, R89, R123 ;  /* 0x000000594c5a7223 */ /* 0x000fc4000000007b */
[----:B------:R-:W-:Y:S02]  /*4e00*/  FFMA R77, R76, R87, R64 ;  /* 0x000000574c4d7223 */ /* 0x000fe40000000040 */
[-C--:B------:R-:W-:Y:S02]  /*4e10*/  FFMA R72, R72, R85.reuse, R65 ;  /* 0x0000005548487223 */ /* 0x080fe40000000041 */
[----:B------:R-:W-:Y:S02]  /*4e20*/  FFMA R76, R76, R85, R61 ;  /* 0x000000554c4c7223 */ /* 0x000fe4000000003d */
[C---:B------:R-:W-:Y:S02]  /*4e30*/  FFMA R71, R58.reuse, R93, R119 ;  /* 0x0000005d3a477223 */ /* 0x040fe40000000077 */
[C---:B------:R-:W-:Y:S02]  /*4e40*/  FFMA R70, R58.reuse, R89, R127 ;  /* 0x000000593a467223 */ /* 0x040fe4000000007f */
[----:B------:R-:W-:-:S02]  /*4e50*/  FFMA R69, R58, R87, R62 ;  /* 0x000000573a457223 */ /* 0x000fc4000000003e */
[----:B------:R-:W-:Y:S02]  /*4e60*/  FFMA R68, R58, R85, R59 ;  /* 0x000000553a447223 */ /* 0x000fe4000000003b */
[C---:B------:R-:W-:Y:S02]  /*4e70*/  FFMA R67, R57.reuse, R93, R86 ;  /* 0x0000005d39437223 */ /* 0x040fe40000000056 */
[C---:B------:R-:W-:Y:S02]  /*4e80*/  FFMA R66, R57.reuse, R89, R88 ;  /* 0x0000005939427223 */ /* 0x040fe40000000058 */
[C---:B------:R-:W-:Y:S02]  /*4e90*/  FFMA R65, R57.reuse, R87, R92 ;  /* 0x0000005739417223 */ /* 0x040fe4000000005c */
[----:B------:R-:W-:Y:S02]  /*4ea0*/  FFMA R64, R57, R85, R110 ;  /* 0x0000005539407223 */ /* 0x000fe4000000006e */
[----:B------:R-:W-:-:S02]  /*4eb0*/  FFMA R63, R54, R93, R111 ;  /* 0x0000005d363f7223 */ /* 0x000fc4000000006f */
[C---:B------:R-:W-:Y:S02]  /*4ec0*/  FFMA R62, R54.reuse, R89, R113 ;  /* 0x00000059363e7223 */ /* 0x040fe40000000071 */
[C---:B------:R-:W-:Y:S02]  /*4ed0*/  FFMA R61, R54.reuse, R87, R84 ;  /* 0x00000057363d7223 */ /* 0x040fe40000000054 */
[----:B------:R-:W-:Y:S02]  /*4ee0*/  FFMA R60, R54, R85, R118 ;  /* 0x00000055363c7223 */ /* 0x000fe40000000076 */
[C---:B------:R-:W-:Y:S02]  /*4ef0*/  FFMA R59, R53.reuse, R93, R108 ;  /* 0x0000005d353b7223 */ /* 0x040fe4000000006c */
[C---:B------:R-:W-:Y:S02]  /*4f00*/  FFMA R58, R53.reuse, R89, R114 ;  /* 0x00000059353a7223 */ /* 0x040fe40000000072 */
[----:B------:R-:W-:-:S02]  /*4f10*/  FFMA R57, R53, R87, R116 ;  /* 0x0000005735397223 */ /* 0x000fc40000000074 */
[----:B------:R-:W-:Y:S02]  /*4f20*/  FFMA R56, R53, R85, R112 ;  /* 0x0000005535387223 */ /* 0x000fe40000000070 */
[-C--:B------:R-:W-:Y:S02]  /*4f30*/  FFMA R55, R93, R117.reuse, R122 ;  /* 0x000000755d377223 */ /* 0x080fe4000000007a */
[-C--:B------:R-:W-:Y:S02]  /*4f40*/  FFMA R54, R89, R117.reuse, R124 ;  /* 0x0000007559367223 */ /* 0x080fe4000000007c */
[-C--:B------:R-:W-:Y:S02]  /*4f50*/  FFMA R53, R87, R117.reuse, R126 ;  /* 0x0000007557357223 */ /* 0x080fe4000000007e */
[----:B------:R-:W-:Y:S01]  /*4f60*/  FFMA R52, R85, R117, R52 ;  /* 0x0000007555347223 */ /* 0x000fe20000000034 */
[----:B------:R-:W-:Y:S01]  /*4f70*/  @!P6 CALL.REL.NOINC `(.L_x_4) ;  /* 0x000000100000e944 */ /* 0x000fe20003c00000 */
[----:B------:R-:W-:Y:S05]  /*4f80*/  BRA `(.L_x_5) ;  /* 0xffffead000007947 */ /* 0x000fea000383ffff */
.L_x_4:
[----:B------:R-:W-:-:S04]  /*4f90*/  IADD3 R51, R51, 0x1, RZ ;  /* 0x0000000133337810 */ /* 0x000fc80007ffe0ff */
[----:B------:R-:W-:-:S13]  /*4fa0*/  ISETP.GE.U32.AND P6, PT, R51, 0x10, PT ;  /* 0x000000103300780c */ /* 0x000fda0003fc6070 */
[----:B------:R-:W-:Y:S01]  /*4fb0*/  @P6 CALL.REL.NOINC `(.L_x_6) ;  /* 0x0000001000006944 */ /* 0x000fe20003c00000 */
[----:B------:R-:W-:Y:S05]  /*4fc0*/  BRA `(.L_x_7) ;  /* 0xffffd8d000007947 */ /* 0x000fea000383ffff */
.L_x_6:
[----:B------:R-:W0:Y:S01]  /*4fd0*/  S2R R3, SR_CTAID.X ;  /* 0x0000000000037919 */ /* 0x000e220000002500 */
[----:B------:R-:W-:-:S10]  /*4fe0*/  HFMA2.MMA R2, -RZ, RZ, 0, 0 ;  /* 0x00000000ff027435 */ /* 0x000fd400000001ff */
[----:B0-----:R-:W-:-:S05]  /*4ff0*/  IMAD.HI R0, R3, -0x6db6db6d, R2 ;  /* 0x9249249303007827 */ /* 0x001fca00078e0202 */
[----:B------:R-:W-:-:S04]  /*5000*/  SHF.R.U32.HI R5, RZ, 0x1f, R0 ;  /* 0x0000001fff057819 */ /* 0x000fc80000011600 */
[----:B------:R-:W-:Y:S02]  /*5010*/  LEA.HI.SX32 R2, R0, R5, 0x1d ;  /* 0x0000000500027211 */ /* 0x000fe400078feaff */
[----:B------:R-:W-:Y:S02]  /*5020*/  LOP3.LUT R0, R3, 0x1, RZ, 0xc0, !PT ;  /* 0x0000000103007812 */ /* 0x000fe400078ec0ff */
[C---:B------:R-:W-:Y:S01]  /*5030*/  LEA R79, R2.reuse, R79, 0x6 ;  /* 0x0000004f024f7211 */ /* 0x040fe200078e30ff */
[----:B------:R-:W-:-:S04]  /*5040*/  IMAD R2, R2, -0xe, R3 ;  /* 0xfffffff202027824 */ /* 0x000fc800078e0203 */
[----:B------:R-:W-:Y:S01]  /*5050*/  IMAD R79, R79, 0x38, R0 ;  /* 0x000000384f4f7824 */ /* 0x000fe200078e0200 */
[----:B------:R-:W-:-:S04]  /*5060*/  SHF.R.S32.HI R2, RZ, 0x1, R2 ;  /* 0x00000001ff027819 */ /* 0x000fc80000011402 */
[----:B------:R-:W-:-:S04]  /*5070*/  LEA R79, R79, R78, 0x1 ;  /* 0x0000004e4f4f7211 */ /* 0x000fc800078e08ff */
[----:B------:R-:W-:-:S04]  /*5080*/  LEA R79, R2, R79, 0x4 ;  /* 0x0000004f024f7211 */ /* 0x000fc800078e20ff */
[----:B------:R-:W-:-:S04]  /*5090*/  LEA R79, R80, R79, 0x2 ;  /* 0x0000004f504f7211 */ /* 0x000fc800078e10ff */
[----:B------:R-:W-:-:S05]  /*50a0*/  LEA R107, R79, -R79, 0x3 ;  /* 0x8000004f4f6b7211 */ /* 0x000fca00078e18ff */
[----:B------:R-:W-:-:S05]  /*50b0*/  IMAD.WIDE R106, R107, R106, c[0x0][0x170] ;  /* 0x00005c006b6a7625 */ /* 0x000fca00078e026a */
[----:B------:R-:W-:Y:S04]  /*50c0*/  STG.E [R106.64], R91 ;  /* 0x0000005b6a007986 */ /* 0x000fe8000c101904 */
[----:B------:R-:W-:Y:S04]  /*50d0*/  STG.E [R106.64+0xc400], R90 ;  /* 0x00c4005a6a007986 */ /* 0x000fe8000c101904 */
        /* <DEDUP_REMOVED lines=25> */
[----:B------:R-:W-:Y:S01]  /*5270*/  STG.E [R106.64+0x24c18], R52 ;  /* 0x024c18346a007986 */ /* 0x000fe2000c101904 */
[----:B------:R-:W-:Y:S05]  /*5280*/  EXIT ;  /* 0x000000000000794d */ /* 0x000fea0003800000 */
.L_x_8:
[----:B------:R-:W-:-:S00]  /*5290*/  BRA `(.L_x_8) ;  /* 0xfffffff000007947 */ /* 0x000fc0000383ffff */
[----:B------:R-:W-:-:S00]  /*52a0*/  NOP ;  /* 0x0000000000007918 */ /* 0x000fc00000000000 */
        /* <DEDUP_REMOVED lines=13> */
.L_x_9:


//--------------------- .nv.shared.candidate2     --------------------------
	.section	.nv.shared.candidate2,"aw",@nobits
	.align	4
.nv.shared.candidate2:
	.zero		26784
